//
// Generated by NVIDIA NVVM Compiler
//
// Compiler Build ID: CL-36424714
// Cuda compilation tools, release 13.0, V13.0.88
// Based on NVVM 20.0.0
//

.version 9.0
.target sm_100
.address_size 64

	// .globl	_Z18simpleAddMatKernelPjS_S_i
// _ZZ16AddMatTiledShMemPjS_S_iE3Mds has been demoted
// _ZZ16AddMatTiledShMemPjS_S_iE3Nds has been demoted
// _ZZ16MulMatTiledShMemPjS_S_iE3Mds has been demoted
// _ZZ16MulMatTiledShMemPjS_S_iE3Nds has been demoted
// _ZZ31AddMatTiledShMemNoBankConflictsPjS_S_iE3Mds has been demoted
// _ZZ31AddMatTiledShMemNoBankConflictsPjS_S_iE3Nds has been demoted
// _ZZ31MulMatTiledShMemNoBankConflictsPjS_S_iE3Mds has been demoted
// _ZZ31MulMatTiledShMemNoBankConflictsPjS_S_iE3Nds has been demoted

.visible .entry _Z18simpleAddMatKernelPjS_S_i(
	.param .u64 .ptr .align 1 _Z18simpleAddMatKernelPjS_S_i_param_0,
	.param .u64 .ptr .align 1 _Z18simpleAddMatKernelPjS_S_i_param_1,
	.param .u64 .ptr .align 1 _Z18simpleAddMatKernelPjS_S_i_param_2,
	.param .u32 _Z18simpleAddMatKernelPjS_S_i_param_3
)
{
	.reg .pred 	%p<2>;
	.reg .b32 	%r<10>;
	.reg .b64 	%rd<11>;

	ld.param.u64 	%rd1, [_Z18simpleAddMatKernelPjS_S_i_param_0];
	ld.param.u64 	%rd2, [_Z18simpleAddMatKernelPjS_S_i_param_1];
	ld.param.u64 	%rd3, [_Z18simpleAddMatKernelPjS_S_i_param_2];
	ld.param.u32 	%r2, [_Z18simpleAddMatKernelPjS_S_i_param_3];
	mov.u32 	%r3, %ctaid.x;
	mov.u32 	%r4, %ntid.x;
	mov.u32 	%r5, %tid.x;
	mad.lo.s32 	%r1, %r3, %r4, %r5;
	mul.lo.s32 	%r6, %r2, %r2;
	setp.ge.s32 	%p1, %r1, %r6;
	@%p1 bra 	$L__BB0_2;
	cvta.to.global.u64 	%rd4, %rd1;
	cvta.to.global.u64 	%rd5, %rd2;
	cvta.to.global.u64 	%rd6, %rd3;
	mul.wide.s32 	%rd7, %r1, 4;
	add.s64 	%rd8, %rd4, %rd7;
	ld.global.u32 	%r7, [%rd8];
	add.s64 	%rd9, %rd5, %rd7;
	ld.global.u32 	%r8, [%rd9];
	add.s32 	%r9, %r8, %r7;
	add.s64 	%rd10, %rd6, %rd7;
	st.global.u32 	[%rd10], %r9;
$L__BB0_2:
	ret;

}
	// .globl	_Z18simpleMatMulKernelPjS_S_i
.visible .entry _Z18simpleMatMulKernelPjS_S_i(
	.param .u64 .ptr .align 1 _Z18simpleMatMulKernelPjS_S_i_param_0,
	.param .u64 .ptr .align 1 _Z18simpleMatMulKernelPjS_S_i_param_1,
	.param .u64 .ptr .align 1 _Z18simpleMatMulKernelPjS_S_i_param_2,
	.param .u32 _Z18simpleMatMulKernelPjS_S_i_param_3
)
{
	.reg .pred 	%p<10>;
	.reg .b32 	%r<107>;
	.reg .b64 	%rd<67>;

	ld.param.u64 	%rd14, [_Z18simpleMatMulKernelPjS_S_i_param_0];
	ld.param.u64 	%rd15, [_Z18simpleMatMulKernelPjS_S_i_param_1];
	ld.param.u32 	%r31, [_Z18simpleMatMulKernelPjS_S_i_param_3];
	cvta.to.global.u64 	%rd1, %rd15;
	cvta.to.global.u64 	%rd2, %rd14;
	mov.u32 	%r32, %ctaid.x;
	mov.u32 	%r33, %ntid.x;
	mov.u32 	%r34, %tid.x;
	mad.lo.s32 	%r1, %r32, %r33, %r34;
	mov.u32 	%r35, %ctaid.y;
	mov.u32 	%r36, %ntid.y;
	mov.u32 	%r37, %tid.y;
	mad.lo.s32 	%r38, %r35, %r36, %r37;
	max.s32 	%r39, %r1, %r38;
	setp.ge.s32 	%p1, %r39, %r31;
	@%p1 bra 	$L__BB1_13;
	mul.lo.s32 	%r3, %r31, %r38;
	and.b32  	%r4, %r31, 7;
	setp.lt.u32 	%p2, %r31, 8;
	mov.b32 	%r101, 0;
	mov.u32 	%r106, %r101;
	@%p2 bra 	$L__BB1_4;
	and.b32  	%r101, %r31, 2147483640;
	neg.s32 	%r95, %r101;
	mul.wide.s32 	%rd16, %r31, 4;
	add.s64 	%rd3, %rd1, %rd16;
	shl.b32 	%r7, %r31, 3;
	mul.wide.s32 	%rd17, %r31, 8;
	add.s64 	%rd4, %rd1, %rd17;
	mul.wide.s32 	%rd18, %r31, 12;
	add.s64 	%rd5, %rd1, %rd18;
	mul.wide.s32 	%rd19, %r31, 16;
	add.s64 	%rd6, %rd1, %rd19;
	mul.wide.s32 	%rd20, %r31, 20;
	add.s64 	%rd7, %rd1, %rd20;
	mul.wide.s32 	%rd21, %r31, 24;
	add.s64 	%rd8, %rd1, %rd21;
	mul.wide.s32 	%rd22, %r31, 28;
	add.s64 	%rd9, %rd1, %rd22;
	mul.wide.u32 	%rd23, %r3, 4;
	add.s64 	%rd24, %rd23, %rd2;
	add.s64 	%rd66, %rd24, 16;
	mov.b32 	%r106, 0;
	mov.u32 	%r94, %r1;
$L__BB1_3:
	.pragma "nounroll";
	mul.wide.s32 	%rd25, %r94, 4;
	add.s64 	%rd26, %rd3, %rd25;
	add.s64 	%rd27, %rd4, %rd25;
	add.s64 	%rd28, %rd5, %rd25;
	add.s64 	%rd29, %rd6, %rd25;
	add.s64 	%rd30, %rd7, %rd25;
	add.s64 	%rd31, %rd8, %rd25;
	add.s64 	%rd32, %rd9, %rd25;
	add.s64 	%rd33, %rd1, %rd25;
	ld.global.u32 	%r43, [%rd66+-16];
	ld.global.u32 	%r44, [%rd33];
	mad.lo.s32 	%r45, %r44, %r43, %r106;
	ld.global.u32 	%r46, [%rd66+-12];
	ld.global.u32 	%r47, [%rd26];
	mad.lo.s32 	%r48, %r47, %r46, %r45;
	ld.global.u32 	%r49, [%rd66+-8];
	ld.global.u32 	%r50, [%rd27];
	mad.lo.s32 	%r51, %r50, %r49, %r48;
	ld.global.u32 	%r52, [%rd66+-4];
	ld.global.u32 	%r53, [%rd28];
	mad.lo.s32 	%r54, %r53, %r52, %r51;
	ld.global.u32 	%r55, [%rd66];
	ld.global.u32 	%r56, [%rd29];
	mad.lo.s32 	%r57, %r56, %r55, %r54;
	ld.global.u32 	%r58, [%rd66+4];
	ld.global.u32 	%r59, [%rd30];
	mad.lo.s32 	%r60, %r59, %r58, %r57;
	ld.global.u32 	%r61, [%rd66+8];
	ld.global.u32 	%r62, [%rd31];
	mad.lo.s32 	%r63, %r62, %r61, %r60;
	ld.global.u32 	%r64, [%rd66+12];
	ld.global.u32 	%r65, [%rd32];
	mad.lo.s32 	%r106, %r65, %r64, %r63;
	add.s32 	%r95, %r95, 8;
	add.s32 	%r94, %r94, %r7;
	add.s64 	%rd66, %rd66, 32;
	setp.ne.s32 	%p3, %r95, 0;
	@%p3 bra 	$L__BB1_3;
$L__BB1_4:
	setp.eq.s32 	%p4, %r4, 0;
	@%p4 bra 	$L__BB1_12;
	and.b32  	%r17, %r31, 3;
	setp.lt.u32 	%p5, %r4, 4;
	@%p5 bra 	$L__BB1_7;
	add.s32 	%r67, %r101, %r3;
	mul.wide.u32 	%rd34, %r67, 4;
	add.s64 	%rd35, %rd2, %rd34;
	ld.global.u32 	%r68, [%rd35];
	mad.lo.s32 	%r69, %r101, %r31, %r1;
	mul.wide.s32 	%rd36, %r69, 4;
	add.s64 	%rd37, %rd1, %rd36;
	ld.global.u32 	%r70, [%rd37];
	mad.lo.s32 	%r71, %r70, %r68, %r106;
	cvt.u64.u32 	%rd38, %r3;
	cvt.u64.u32 	%rd39, %r101;
	add.s64 	%rd40, %rd39, %rd38;
	shl.b64 	%rd41, %rd40, 2;
	add.s64 	%rd42, %rd2, %rd41;
	ld.global.u32 	%r72, [%rd42+4];
	mul.wide.s32 	%rd43, %r31, 4;
	add.s64 	%rd44, %rd37, %rd43;
	ld.global.u32 	%r73, [%rd44];
	mad.lo.s32 	%r74, %r73, %r72, %r71;
	ld.global.u32 	%r75, [%rd42+8];
	add.s64 	%rd45, %rd44, %rd43;
	ld.global.u32 	%r76, [%rd45];
	mad.lo.s32 	%r77, %r76, %r75, %r74;
	ld.global.u32 	%r78, [%rd42+12];
	add.s64 	%rd46, %rd45, %rd43;
	ld.global.u32 	%r79, [%rd46];
	mad.lo.s32 	%r106, %r79, %r78, %r77;
	add.s32 	%r101, %r101, 4;
$L__BB1_7:
	setp.eq.s32 	%p6, %r17, 0;
	@%p6 bra 	$L__BB1_12;
	setp.eq.s32 	%p7, %r17, 1;
	@%p7 bra 	$L__BB1_10;
	add.s32 	%r81, %r101, %r3;
	mul.wide.u32 	%rd47, %r81, 4;
	add.s64 	%rd48, %rd2, %rd47;
	ld.global.u32 	%r82, [%rd48];
	mad.lo.s32 	%r83, %r101, %r31, %r1;
	mul.wide.s32 	%rd49, %r83, 4;
	add.s64 	%rd50, %rd1, %rd49;
	ld.global.u32 	%r84, [%rd50];
	mad.lo.s32 	%r85, %r84, %r82, %r106;
	cvt.u64.u32 	%rd51, %r3;
	cvt.u64.u32 	%rd52, %r101;
	add.s64 	%rd53, %rd52, %rd51;
	shl.b64 	%rd54, %rd53, 2;
	add.s64 	%rd55, %rd2, %rd54;
	ld.global.u32 	%r86, [%rd55+4];
	mul.wide.s32 	%rd56, %r31, 4;
	add.s64 	%rd57, %rd50, %rd56;
	ld.global.u32 	%r87, [%rd57];
	mad.lo.s32 	%r106, %r87, %r86, %r85;
	add.s32 	%r101, %r101, 2;
$L__BB1_10:
	and.b32  	%r88, %r31, 1;
	setp.eq.b32 	%p8, %r88, 1;
	not.pred 	%p9, %p8;
	@%p9 bra 	$L__BB1_12;
	add.s32 	%r89, %r101, %r3;
	mul.wide.u32 	%rd58, %r89, 4;
	add.s64 	%rd59, %rd2, %rd58;
	ld.global.u32 	%r90, [%rd59];
	mad.lo.s32 	%r91, %r101, %r31, %r1;
	mul.wide.s32 	%rd60, %r91, 4;
	add.s64 	%rd61, %rd1, %rd60;
	ld.global.u32 	%r92, [%rd61];
	mad.lo.s32 	%r106, %r92, %r90, %r106;
$L__BB1_12:
	ld.param.u64 	%rd65, [_Z18simpleMatMulKernelPjS_S_i_param_2];
	add.s32 	%r93, %r3, %r1;
	cvta.to.global.u64 	%rd62, %rd65;
	mul.wide.s32 	%rd63, %r93, 4;
	add.s64 	%rd64, %rd62, %rd63;
	st.global.u32 	[%rd64], %r106;
$L__BB1_13:
	ret;

}
	// .globl	_Z16AddMatTiledShMemPjS_S_i
.visible .entry _Z16AddMatTiledShMemPjS_S_i(
	.param .u64 .ptr .align 1 _Z16AddMatTiledShMemPjS_S_i_param_0,
	.param .u64 .ptr .align 1 _Z16AddMatTiledShMemPjS_S_i_param_1,
	.param .u64 .ptr .align 1 _Z16AddMatTiledShMemPjS_S_i_param_2,
	.param .u32 _Z16AddMatTiledShMemPjS_S_i_param_3
)
{
	.reg .pred 	%p<23>;
	.reg .b32 	%r<121>;
	.reg .b64 	%rd<12>;
	// demoted variable
	.shared .align 4 .b8 _ZZ16AddMatTiledShMemPjS_S_iE3Mds[1024];
	// demoted variable
	.shared .align 4 .b8 _ZZ16AddMatTiledShMemPjS_S_iE3Nds[1024];
	ld.param.u64 	%rd3, [_Z16AddMatTiledShMemPjS_S_i_param_0];
	ld.param.u64 	%rd4, [_Z16AddMatTiledShMemPjS_S_i_param_1];
	ld.param.u64 	%rd5, [_Z16AddMatTiledShMemPjS_S_i_param_2];
	ld.param.u32 	%r43, [_Z16AddMatTiledShMemPjS_S_i_param_3];
	mov.u32 	%r45, %ctaid.x;
	mov.u32 	%r46, %ctaid.y;
	mov.u32 	%r112, %tid.x;
	mov.u32 	%r2, %tid.y;
	shl.b32 	%r47, %r46, 4;
	add.s32 	%r3, %r47, %r2;
	shl.b32 	%r48, %r45, 4;
	add.s32 	%r4, %r48, %r112;
	setp.lt.s32 	%p1, %r43, 1;
	mov.b32 	%r118, 0;
	@%p1 bra 	$L__BB2_22;
	add.s32 	%r51, %r43, 15;
	shr.u32 	%r52, %r51, 4;
	shl.b32 	%r53, %r2, 6;
	mov.u32 	%r54, _ZZ16AddMatTiledShMemPjS_S_iE3Mds;
	add.s32 	%r5, %r54, %r53;
	shl.b32 	%r55, %r112, 2;
	add.s32 	%r6, %r5, %r55;
	mov.u32 	%r56, _ZZ16AddMatTiledShMemPjS_S_iE3Nds;
	add.s32 	%r7, %r56, %r53;
	add.s32 	%r8, %r7, %r55;
	add.s32 	%r116, %r43, -7;
	neg.s32 	%r115, %r52;
	mad.lo.s32 	%r113, %r43, %r3, %r112;
	cvta.to.global.u64 	%rd1, %rd3;
	cvta.to.global.u64 	%rd2, %rd4;
	mov.b32 	%r118, 0;
	mov.b32 	%r114, 7;
$L__BB2_2:
	setp.ge.u32 	%p2, %r3, %r43;
	add.s32 	%r18, %r116, -8;
	setp.ge.s32 	%p3, %r112, %r43;
	or.pred  	%p4, %p2, %p3;
	@%p4 bra 	$L__BB2_21;
	mul.wide.u32 	%rd6, %r113, 4;
	add.s64 	%rd7, %rd1, %rd6;
	ld.global.u32 	%r57, [%rd7];
	st.shared.u32 	[%r6], %r57;
	add.s64 	%rd8, %rd2, %rd6;
	ld.global.u32 	%r58, [%rd8];
	st.shared.u32 	[%r8], %r58;
	bar.sync 	0;
	add.s32 	%r59, %r114, -7;
	setp.le.s32 	%p5, %r43, %r59;
	@%p5 bra 	$L__BB2_20;
	ld.shared.u32 	%r60, [%r5];
	ld.shared.u32 	%r61, [%r7];
	add.s32 	%r62, %r60, %r118;
	add.s32 	%r118, %r62, %r61;
	add.s32 	%r63, %r116, 7;
	setp.lt.s32 	%p6, %r63, 2;
	@%p6 bra 	$L__BB2_20;
	ld.shared.u32 	%r64, [%r5+4];
	ld.shared.u32 	%r65, [%r7+4];
	add.s32 	%r66, %r64, %r118;
	add.s32 	%r118, %r66, %r65;
	setp.eq.s32 	%p7, %r116, -5;
	@%p7 bra 	$L__BB2_20;
	ld.shared.u32 	%r67, [%r5+8];
	ld.shared.u32 	%r68, [%r7+8];
	add.s32 	%r69, %r67, %r118;
	add.s32 	%r118, %r69, %r68;
	setp.eq.s32 	%p8, %r116, -4;
	@%p8 bra 	$L__BB2_20;
	ld.shared.u32 	%r70, [%r5+12];
	ld.shared.u32 	%r71, [%r7+12];
	add.s32 	%r72, %r70, %r118;
	add.s32 	%r118, %r72, %r71;
	setp.eq.s32 	%p9, %r116, -3;
	@%p9 bra 	$L__BB2_20;
	ld.shared.u32 	%r73, [%r5+16];
	ld.shared.u32 	%r74, [%r7+16];
	add.s32 	%r75, %r73, %r118;
	add.s32 	%r118, %r75, %r74;
	setp.eq.s32 	%p10, %r116, -2;
	@%p10 bra 	$L__BB2_20;
	ld.shared.u32 	%r76, [%r5+20];
	ld.shared.u32 	%r77, [%r7+20];
	add.s32 	%r78, %r76, %r118;
	add.s32 	%r118, %r78, %r77;
	setp.eq.s32 	%p11, %r116, -1;
	@%p11 bra 	$L__BB2_20;
	ld.shared.u32 	%r79, [%r5+24];
	ld.shared.u32 	%r80, [%r7+24];
	add.s32 	%r81, %r79, %r118;
	add.s32 	%r118, %r81, %r80;
	setp.eq.s32 	%p12, %r18, -8;
	@%p12 bra 	$L__BB2_20;
	ld.shared.u32 	%r82, [%r5+28];
	ld.shared.u32 	%r83, [%r7+28];
	add.s32 	%r84, %r82, %r118;
	add.s32 	%r118, %r84, %r83;
	setp.eq.s32 	%p13, %r116, 1;
	@%p13 bra 	$L__BB2_20;
	ld.shared.u32 	%r85, [%r5+32];
	ld.shared.u32 	%r86, [%r7+32];
	add.s32 	%r87, %r85, %r118;
	add.s32 	%r118, %r87, %r86;
	setp.eq.s32 	%p14, %r116, 2;
	@%p14 bra 	$L__BB2_20;
	ld.shared.u32 	%r88, [%r5+36];
	ld.shared.u32 	%r89, [%r7+36];
	add.s32 	%r90, %r88, %r118;
	add.s32 	%r118, %r90, %r89;
	setp.eq.s32 	%p15, %r116, 3;
	@%p15 bra 	$L__BB2_20;
	ld.shared.u32 	%r91, [%r5+40];
	ld.shared.u32 	%r92, [%r7+40];
	add.s32 	%r93, %r91, %r118;
	add.s32 	%r118, %r93, %r92;
	setp.eq.s32 	%p16, %r116, 4;
	@%p16 bra 	$L__BB2_20;
	ld.shared.u32 	%r94, [%r5+44];
	ld.shared.u32 	%r95, [%r7+44];
	add.s32 	%r96, %r94, %r118;
	add.s32 	%r118, %r96, %r95;
	setp.eq.s32 	%p17, %r116, 5;
	@%p17 bra 	$L__BB2_20;
	ld.shared.u32 	%r97, [%r5+48];
	ld.shared.u32 	%r98, [%r7+48];
	add.s32 	%r99, %r97, %r118;
	add.s32 	%r118, %r99, %r98;
	setp.eq.s32 	%p18, %r116, 6;
	@%p18 bra 	$L__BB2_20;
	ld.shared.u32 	%r100, [%r5+52];
	ld.shared.u32 	%r101, [%r7+52];
	add.s32 	%r102, %r100, %r118;
	add.s32 	%r118, %r102, %r101;
	setp.eq.s32 	%p19, %r18, -1;
	@%p19 bra 	$L__BB2_20;
	ld.shared.u32 	%r103, [%r5+56];
	ld.shared.u32 	%r104, [%r7+56];
	add.s32 	%r105, %r103, %r118;
	add.s32 	%r118, %r105, %r104;
	setp.eq.s32 	%p20, %r116, 8;
	@%p20 bra 	$L__BB2_20;
	ld.shared.u32 	%r106, [%r5+60];
	ld.shared.u32 	%r107, [%r7+60];
	add.s32 	%r108, %r106, %r118;
	add.s32 	%r118, %r108, %r107;
$L__BB2_20:
	bar.sync 	0;
$L__BB2_21:
	add.s32 	%r116, %r116, -16;
	add.s32 	%r115, %r115, 1;
	setp.ne.s32 	%p21, %r115, 0;
	add.s32 	%r114, %r114, 16;
	add.s32 	%r113, %r113, 16;
	add.s32 	%r112, %r112, 16;
	@%p21 bra 	$L__BB2_2;
$L__BB2_22:
	max.s32 	%r110, %r3, %r4;
	setp.ge.s32 	%p22, %r110, %r43;
	@%p22 bra 	$L__BB2_24;
	mad.lo.s32 	%r111, %r43, %r3, %r4;
	cvta.to.global.u64 	%rd9, %rd5;
	mul.wide.u32 	%rd10, %r111, 4;
	add.s64 	%rd11, %rd9, %rd10;
	st.global.u32 	[%rd11], %r118;
$L__BB2_24:
	ret;

}
	// .globl	_Z16MulMatTiledShMemPjS_S_i
.visible .entry _Z16MulMatTiledShMemPjS_S_i(
	.param .u64 .ptr .align 1 _Z16MulMatTiledShMemPjS_S_i_param_0,
	.param .u64 .ptr .align 1 _Z16MulMatTiledShMemPjS_S_i_param_1,
	.param .u64 .ptr .align 1 _Z16MulMatTiledShMemPjS_S_i_param_2,
	.param .u32 _Z16MulMatTiledShMemPjS_S_i_param_3
)
{
	.reg .pred 	%p<8>;
	.reg .b32 	%r<470>;
	.reg .b64 	%rd<40>;
	// demoted variable
	.shared .align 4 .b8 _ZZ16MulMatTiledShMemPjS_S_iE3Mds[1024];
	// demoted variable
	.shared .align 4 .b8 _ZZ16MulMatTiledShMemPjS_S_iE3Nds[1024];
	ld.param.u32 	%r40, [_Z16MulMatTiledShMemPjS_S_i_param_3];
	mov.u32 	%r42, %ctaid.x;
	mov.u32 	%r43, %ctaid.y;
	mov.u32 	%r1, %tid.x;
	mov.u32 	%r2, %tid.y;
	shl.b32 	%r44, %r43, 4;
	add.s32 	%r3, %r44, %r2;
	shl.b32 	%r4, %r42, 4;
	add.s32 	%r5, %r4, %r1;
	shr.s32 	%r45, %r40, 31;
	shr.u32 	%r46, %r45, 28;
	add.s32 	%r47, %r40, %r46;
	shr.s32 	%r6, %r47, 4;
	setp.lt.s32 	%p1, %r40, 16;
	mov.b32 	%r469, 0;
	@%p1 bra 	$L__BB3_9;
	mad.lo.s32 	%r460, %r40, %r3, %r1;
	shl.b32 	%r50, %r2, 6;
	mov.u32 	%r51, _ZZ16MulMatTiledShMemPjS_S_iE3Mds;
	add.s32 	%r8, %r51, %r50;
	add.s32 	%r52, %r6, -1;
	setp.lt.u32 	%p2, %r52, 3;
	mov.b32 	%r467, 0;
	mov.u32 	%r469, %r467;
	@%p2 bra 	$L__BB3_4;
	and.b32  	%r467, %r6, 134217724;
	neg.s32 	%r461, %r467;
	add.s32 	%r55, %r2, 48;
	mad.lo.s32 	%r56, %r40, %r55, %r1;
	add.s32 	%r459, %r56, %r4;
	add.s32 	%r57, %r2, 32;
	mad.lo.s32 	%r58, %r40, %r57, %r1;
	add.s32 	%r458, %r58, %r4;
	add.s32 	%r59, %r2, 16;
	mad.lo.s32 	%r60, %r40, %r59, %r1;
	add.s32 	%r457, %r60, %r4;
	mad.lo.s32 	%r61, %r2, %r40, %r1;
	add.s32 	%r456, %r61, %r4;
	mov.b32 	%r469, 0;
$L__BB3_3:
	.pragma "nounroll";
	ld.param.u64 	%rd36, [_Z16MulMatTiledShMemPjS_S_i_param_1];
	ld.param.u64 	%rd33, [_Z16MulMatTiledShMemPjS_S_i_param_0];
	cvta.to.global.u64 	%rd4, %rd33;
	mul.wide.s32 	%rd5, %r460, 4;
	add.s64 	%rd6, %rd4, %rd5;
	ld.global.u32 	%r62, [%rd6];
	shl.b32 	%r64, %r1, 2;
	add.s32 	%r65, %r8, %r64;
	st.shared.u32 	[%r65], %r62;
	cvta.to.global.u64 	%rd7, %rd36;
	mul.wide.u32 	%rd8, %r456, 4;
	add.s64 	%rd9, %rd7, %rd8;
	ld.global.u32 	%r66, [%rd9];
	mov.u32 	%r68, _ZZ16MulMatTiledShMemPjS_S_iE3Nds;
	add.s32 	%r69, %r68, %r64;
	add.s32 	%r70, %r69, %r50;
	st.shared.u32 	[%r70], %r66;
	bar.sync 	0;
	ld.shared.u32 	%r71, [%r8];
	ld.shared.u32 	%r72, [%r69];
	mad.lo.s32 	%r73, %r72, %r71, %r469;
	ld.shared.u32 	%r74, [%r8+4];
	ld.shared.u32 	%r75, [%r69+64];
	mad.lo.s32 	%r76, %r75, %r74, %r73;
	ld.shared.u32 	%r77, [%r8+8];
	ld.shared.u32 	%r78, [%r69+128];
	mad.lo.s32 	%r79, %r78, %r77, %r76;
	ld.shared.u32 	%r80, [%r8+12];
	ld.shared.u32 	%r81, [%r69+192];
	mad.lo.s32 	%r82, %r81, %r80, %r79;
	ld.shared.u32 	%r83, [%r8+16];
	ld.shared.u32 	%r84, [%r69+256];
	mad.lo.s32 	%r85, %r84, %r83, %r82;
	ld.shared.u32 	%r86, [%r8+20];
	ld.shared.u32 	%r87, [%r69+320];
	mad.lo.s32 	%r88, %r87, %r86, %r85;
	ld.shared.u32 	%r89, [%r8+24];
	ld.shared.u32 	%r90, [%r69+384];
	mad.lo.s32 	%r91, %r90, %r89, %r88;
	ld.shared.u32 	%r92, [%r8+28];
	ld.shared.u32 	%r93, [%r69+448];
	mad.lo.s32 	%r94, %r93, %r92, %r91;
	ld.shared.u32 	%r95, [%r8+32];
	ld.shared.u32 	%r96, [%r69+512];
	mad.lo.s32 	%r97, %r96, %r95, %r94;
	ld.shared.u32 	%r98, [%r8+36];
	ld.shared.u32 	%r99, [%r69+576];
	mad.lo.s32 	%r100, %r99, %r98, %r97;
	ld.shared.u32 	%r101, [%r8+40];
	ld.shared.u32 	%r102, [%r69+640];
	mad.lo.s32 	%r103, %r102, %r101, %r100;
	ld.shared.u32 	%r104, [%r8+44];
	ld.shared.u32 	%r105, [%r69+704];
	mad.lo.s32 	%r106, %r105, %r104, %r103;
	ld.shared.u32 	%r107, [%r8+48];
	ld.shared.u32 	%r108, [%r69+768];
	mad.lo.s32 	%r109, %r108, %r107, %r106;
	ld.shared.u32 	%r110, [%r8+52];
	ld.shared.u32 	%r111, [%r69+832];
	mad.lo.s32 	%r112, %r111, %r110, %r109;
	ld.shared.u32 	%r113, [%r8+56];
	ld.shared.u32 	%r114, [%r69+896];
	mad.lo.s32 	%r115, %r114, %r113, %r112;
	ld.shared.u32 	%r116, [%r8+60];
	ld.shared.u32 	%r117, [%r69+960];
	mad.lo.s32 	%r118, %r117, %r116, %r115;
	bar.sync 	0;
	ld.global.u32 	%r119, [%rd6+64];
	st.shared.u32 	[%r65], %r119;
	mul.wide.u32 	%rd10, %r457, 4;
	add.s64 	%rd11, %rd7, %rd10;
	ld.global.u32 	%r120, [%rd11];
	st.shared.u32 	[%r70], %r120;
	bar.sync 	0;
	ld.shared.u32 	%r121, [%r8];
	ld.shared.u32 	%r122, [%r69];
	mad.lo.s32 	%r123, %r122, %r121, %r118;
	ld.shared.u32 	%r124, [%r8+4];
	ld.shared.u32 	%r125, [%r69+64];
	mad.lo.s32 	%r126, %r125, %r124, %r123;
	ld.shared.u32 	%r127, [%r8+8];
	ld.shared.u32 	%r128, [%r69+128];
	mad.lo.s32 	%r129, %r128, %r127, %r126;
	ld.shared.u32 	%r130, [%r8+12];
	ld.shared.u32 	%r131, [%r69+192];
	mad.lo.s32 	%r132, %r131, %r130, %r129;
	ld.shared.u32 	%r133, [%r8+16];
	ld.shared.u32 	%r134, [%r69+256];
	mad.lo.s32 	%r135, %r134, %r133, %r132;
	ld.shared.u32 	%r136, [%r8+20];
	ld.shared.u32 	%r137, [%r69+320];
	mad.lo.s32 	%r138, %r137, %r136, %r135;
	ld.shared.u32 	%r139, [%r8+24];
	ld.shared.u32 	%r140, [%r69+384];
	mad.lo.s32 	%r141, %r140, %r139, %r138;
	ld.shared.u32 	%r142, [%r8+28];
	ld.shared.u32 	%r143, [%r69+448];
	mad.lo.s32 	%r144, %r143, %r142, %r141;
	ld.shared.u32 	%r145, [%r8+32];
	ld.shared.u32 	%r146, [%r69+512];
	mad.lo.s32 	%r147, %r146, %r145, %r144;
	ld.shared.u32 	%r148, [%r8+36];
	ld.shared.u32 	%r149, [%r69+576];
	mad.lo.s32 	%r150, %r149, %r148, %r147;
	ld.shared.u32 	%r151, [%r8+40];
	ld.shared.u32 	%r152, [%r69+640];
	mad.lo.s32 	%r153, %r152, %r151, %r150;
	ld.shared.u32 	%r154, [%r8+44];
	ld.shared.u32 	%r155, [%r69+704];
	mad.lo.s32 	%r156, %r155, %r154, %r153;
	ld.shared.u32 	%r157, [%r8+48];
	ld.shared.u32 	%r158, [%r69+768];
	mad.lo.s32 	%r159, %r158, %r157, %r156;
	ld.shared.u32 	%r160, [%r8+52];
	ld.shared.u32 	%r161, [%r69+832];
	mad.lo.s32 	%r162, %r161, %r160, %r159;
	ld.shared.u32 	%r163, [%r8+56];
	ld.shared.u32 	%r164, [%r69+896];
	mad.lo.s32 	%r165, %r164, %r163, %r162;
	ld.shared.u32 	%r166, [%r8+60];
	ld.shared.u32 	%r167, [%r69+960];
	mad.lo.s32 	%r168, %r167, %r166, %r165;
	bar.sync 	0;
	ld.global.u32 	%r169, [%rd6+128];
	st.shared.u32 	[%r65], %r169;
	mul.wide.u32 	%rd12, %r458, 4;
	add.s64 	%rd13, %rd7, %rd12;
	ld.global.u32 	%r170, [%rd13];
	st.shared.u32 	[%r70], %r170;
	bar.sync 	0;
	ld.shared.u32 	%r171, [%r8];
	ld.shared.u32 	%r172, [%r69];
	mad.lo.s32 	%r173, %r172, %r171, %r168;
	ld.shared.u32 	%r174, [%r8+4];
	ld.shared.u32 	%r175, [%r69+64];
	mad.lo.s32 	%r176, %r175, %r174, %r173;
	ld.shared.u32 	%r177, [%r8+8];
	ld.shared.u32 	%r178, [%r69+128];
	mad.lo.s32 	%r179, %r178, %r177, %r176;
	ld.shared.u32 	%r180, [%r8+12];
	ld.shared.u32 	%r181, [%r69+192];
	mad.lo.s32 	%r182, %r181, %r180, %r179;
	ld.shared.u32 	%r183, [%r8+16];
	ld.shared.u32 	%r184, [%r69+256];
	mad.lo.s32 	%r185, %r184, %r183, %r182;
	ld.shared.u32 	%r186, [%r8+20];
	ld.shared.u32 	%r187, [%r69+320];
	mad.lo.s32 	%r188, %r187, %r186, %r185;
	ld.shared.u32 	%r189, [%r8+24];
	ld.shared.u32 	%r190, [%r69+384];
	mad.lo.s32 	%r191, %r190, %r189, %r188;
	ld.shared.u32 	%r192, [%r8+28];
	ld.shared.u32 	%r193, [%r69+448];
	mad.lo.s32 	%r194, %r193, %r192, %r191;
	ld.shared.u32 	%r195, [%r8+32];
	ld.shared.u32 	%r196, [%r69+512];
	mad.lo.s32 	%r197, %r196, %r195, %r194;
	ld.shared.u32 	%r198, [%r8+36];
	ld.shared.u32 	%r199, [%r69+576];
	mad.lo.s32 	%r200, %r199, %r198, %r197;
	ld.shared.u32 	%r201, [%r8+40];
	ld.shared.u32 	%r202, [%r69+640];
	mad.lo.s32 	%r203, %r202, %r201, %r200;
	ld.shared.u32 	%r204, [%r8+44];
	ld.shared.u32 	%r205, [%r69+704];
	mad.lo.s32 	%r206, %r205, %r204, %r203;
	ld.shared.u32 	%r207, [%r8+48];
	ld.shared.u32 	%r208, [%r69+768];
	mad.lo.s32 	%r209, %r208, %r207, %r206;
	ld.shared.u32 	%r210, [%r8+52];
	ld.shared.u32 	%r211, [%r69+832];
	mad.lo.s32 	%r212, %r211, %r210, %r209;
	ld.shared.u32 	%r213, [%r8+56];
	ld.shared.u32 	%r214, [%r69+896];
	mad.lo.s32 	%r215, %r214, %r213, %r212;
	ld.shared.u32 	%r216, [%r8+60];
	ld.shared.u32 	%r217, [%r69+960];
	mad.lo.s32 	%r218, %r217, %r216, %r215;
	bar.sync 	0;
	ld.global.u32 	%r219, [%rd6+192];
	st.shared.u32 	[%r65], %r219;
	mul.wide.u32 	%rd14, %r459, 4;
	add.s64 	%rd15, %rd7, %rd14;
	ld.global.u32 	%r220, [%rd15];
	st.shared.u32 	[%r70], %r220;
	bar.sync 	0;
	ld.shared.u32 	%r221, [%r8];
	ld.shared.u32 	%r222, [%r69];
	mad.lo.s32 	%r223, %r222, %r221, %r218;
	ld.shared.u32 	%r224, [%r8+4];
	ld.shared.u32 	%r225, [%r69+64];
	mad.lo.s32 	%r226, %r225, %r224, %r223;
	ld.shared.u32 	%r227, [%r8+8];
	ld.shared.u32 	%r228, [%r69+128];
	mad.lo.s32 	%r229, %r228, %r227, %r226;
	ld.shared.u32 	%r230, [%r8+12];
	ld.shared.u32 	%r231, [%r69+192];
	mad.lo.s32 	%r232, %r231, %r230, %r229;
	ld.shared.u32 	%r233, [%r8+16];
	ld.shared.u32 	%r234, [%r69+256];
	mad.lo.s32 	%r235, %r234, %r233, %r232;
	ld.shared.u32 	%r236, [%r8+20];
	ld.shared.u32 	%r237, [%r69+320];
	mad.lo.s32 	%r238, %r237, %r236, %r235;
	ld.shared.u32 	%r239, [%r8+24];
	ld.shared.u32 	%r240, [%r69+384];
	mad.lo.s32 	%r241, %r240, %r239, %r238;
	ld.shared.u32 	%r242, [%r8+28];
	ld.shared.u32 	%r243, [%r69+448];
	mad.lo.s32 	%r244, %r243, %r242, %r241;
	ld.shared.u32 	%r245, [%r8+32];
	ld.shared.u32 	%r246, [%r69+512];
	mad.lo.s32 	%r247, %r246, %r245, %r244;
	ld.shared.u32 	%r248, [%r8+36];
	ld.shared.u32 	%r249, [%r69+576];
	mad.lo.s32 	%r250, %r249, %r248, %r247;
	ld.shared.u32 	%r251, [%r8+40];
	ld.shared.u32 	%r252, [%r69+640];
	mad.lo.s32 	%r253, %r252, %r251, %r250;
	ld.shared.u32 	%r254, [%r8+44];
	ld.shared.u32 	%r255, [%r69+704];
	mad.lo.s32 	%r256, %r255, %r254, %r253;
	ld.shared.u32 	%r257, [%r8+48];
	ld.shared.u32 	%r258, [%r69+768];
	mad.lo.s32 	%r259, %r258, %r257, %r256;
	ld.shared.u32 	%r260, [%r8+52];
	ld.shared.u32 	%r261, [%r69+832];
	mad.lo.s32 	%r262, %r261, %r260, %r259;
	ld.shared.u32 	%r263, [%r8+56];
	ld.shared.u32 	%r264, [%r69+896];
	mad.lo.s32 	%r265, %r264, %r263, %r262;
	ld.shared.u32 	%r266, [%r8+60];
	ld.shared.u32 	%r267, [%r69+960];
	mad.lo.s32 	%r469, %r267, %r266, %r265;
	bar.sync 	0;
	add.s32 	%r461, %r461, 4;
	add.s32 	%r460, %r460, 64;
	shl.b32 	%r268, %r40, 6;
	add.s32 	%r459, %r459, %r268;
	add.s32 	%r458, %r458, %r268;
	add.s32 	%r457, %r457, %r268;
	add.s32 	%r456, %r456, %r268;
	setp.ne.s32 	%p3, %r461, 0;
	@%p3 bra 	$L__BB3_3;
$L__BB3_4:
	and.b32  	%r32, %r6, 3;
	setp.eq.s32 	%p4, %r32, 0;
	@%p4 bra 	$L__BB3_9;
	setp.eq.s32 	%p5, %r32, 1;
	@%p5 bra 	$L__BB3_7;
	ld.param.u64 	%rd37, [_Z16MulMatTiledShMemPjS_S_i_param_1];
	ld.param.u64 	%rd34, [_Z16MulMatTiledShMemPjS_S_i_param_0];
	shl.b32 	%r270, %r467, 4;
	mad.lo.s32 	%r275, %r40, %r3, %r1;
	add.s32 	%r276, %r275, %r270;
	cvta.to.global.u64 	%rd16, %rd34;
	mul.wide.s32 	%rd17, %r276, 4;
	add.s64 	%rd18, %rd16, %rd17;
	ld.global.u32 	%r277, [%rd18];
	shl.b32 	%r278, %r1, 2;
	add.s32 	%r279, %r8, %r278;
	st.shared.u32 	[%r279], %r277;
	add.s32 	%r280, %r270, %r2;
	mad.lo.s32 	%r281, %r280, %r40, %r5;
	cvta.to.global.u64 	%rd19, %rd37;
	mul.wide.u32 	%rd20, %r281, 4;
	add.s64 	%rd21, %rd19, %rd20;
	ld.global.u32 	%r282, [%rd21];
	mov.u32 	%r284, _ZZ16MulMatTiledShMemPjS_S_iE3Nds;
	add.s32 	%r285, %r284, %r278;
	add.s32 	%r286, %r285, %r50;
	st.shared.u32 	[%r286], %r282;
	bar.sync 	0;
	ld.shared.u32 	%r287, [%r8];
	ld.shared.u32 	%r288, [%r285];
	mad.lo.s32 	%r289, %r288, %r287, %r469;
	ld.shared.u32 	%r290, [%r8+4];
	ld.shared.u32 	%r291, [%r285+64];
	mad.lo.s32 	%r292, %r291, %r290, %r289;
	ld.shared.u32 	%r293, [%r8+8];
	ld.shared.u32 	%r294, [%r285+128];
	mad.lo.s32 	%r295, %r294, %r293, %r292;
	ld.shared.u32 	%r296, [%r8+12];
	ld.shared.u32 	%r297, [%r285+192];
	mad.lo.s32 	%r298, %r297, %r296, %r295;
	ld.shared.u32 	%r299, [%r8+16];
	ld.shared.u32 	%r300, [%r285+256];
	mad.lo.s32 	%r301, %r300, %r299, %r298;
	ld.shared.u32 	%r302, [%r8+20];
	ld.shared.u32 	%r303, [%r285+320];
	mad.lo.s32 	%r304, %r303, %r302, %r301;
	ld.shared.u32 	%r305, [%r8+24];
	ld.shared.u32 	%r306, [%r285+384];
	mad.lo.s32 	%r307, %r306, %r305, %r304;
	ld.shared.u32 	%r308, [%r8+28];
	ld.shared.u32 	%r309, [%r285+448];
	mad.lo.s32 	%r310, %r309, %r308, %r307;
	ld.shared.u32 	%r311, [%r8+32];
	ld.shared.u32 	%r312, [%r285+512];
	mad.lo.s32 	%r313, %r312, %r311, %r310;
	ld.shared.u32 	%r314, [%r8+36];
	ld.shared.u32 	%r315, [%r285+576];
	mad.lo.s32 	%r316, %r315, %r314, %r313;
	ld.shared.u32 	%r317, [%r8+40];
	ld.shared.u32 	%r318, [%r285+640];
	mad.lo.s32 	%r319, %r318, %r317, %r316;
	ld.shared.u32 	%r320, [%r8+44];
	ld.shared.u32 	%r321, [%r285+704];
	mad.lo.s32 	%r322, %r321, %r320, %r319;
	ld.shared.u32 	%r323, [%r8+48];
	ld.shared.u32 	%r324, [%r285+768];
	mad.lo.s32 	%r325, %r324, %r323, %r322;
	ld.shared.u32 	%r326, [%r8+52];
	ld.shared.u32 	%r327, [%r285+832];
	mad.lo.s32 	%r328, %r327, %r326, %r325;
	ld.shared.u32 	%r329, [%r8+56];
	ld.shared.u32 	%r330, [%r285+896];
	mad.lo.s32 	%r331, %r330, %r329, %r328;
	ld.shared.u32 	%r332, [%r8+60];
	ld.shared.u32 	%r333, [%r285+960];
	mad.lo.s32 	%r334, %r333, %r332, %r331;
	bar.sync 	0;
	ld.global.u32 	%r335, [%rd18+64];
	st.shared.u32 	[%r279], %r335;
	add.s32 	%r336, %r280, 16;
	mad.lo.s32 	%r337, %r336, %r40, %r5;
	mul.wide.u32 	%rd22, %r337, 4;
	add.s64 	%rd23, %rd19, %rd22;
	ld.global.u32 	%r338, [%rd23];
	st.shared.u32 	[%r286], %r338;
	bar.sync 	0;
	ld.shared.u32 	%r339, [%r8];
	ld.shared.u32 	%r340, [%r285];
	mad.lo.s32 	%r341, %r340, %r339, %r334;
	ld.shared.u32 	%r342, [%r8+4];
	ld.shared.u32 	%r343, [%r285+64];
	mad.lo.s32 	%r344, %r343, %r342, %r341;
	ld.shared.u32 	%r345, [%r8+8];
	ld.shared.u32 	%r346, [%r285+128];
	mad.lo.s32 	%r347, %r346, %r345, %r344;
	ld.shared.u32 	%r348, [%r8+12];
	ld.shared.u32 	%r349, [%r285+192];
	mad.lo.s32 	%r350, %r349, %r348, %r347;
	ld.shared.u32 	%r351, [%r8+16];
	ld.shared.u32 	%r352, [%r285+256];
	mad.lo.s32 	%r353, %r352, %r351, %r350;
	ld.shared.u32 	%r354, [%r8+20];
	ld.shared.u32 	%r355, [%r285+320];
	mad.lo.s32 	%r356, %r355, %r354, %r353;
	ld.shared.u32 	%r357, [%r8+24];
	ld.shared.u32 	%r358, [%r285+384];
	mad.lo.s32 	%r359, %r358, %r357, %r356;
	ld.shared.u32 	%r360, [%r8+28];
	ld.shared.u32 	%r361, [%r285+448];
	mad.lo.s32 	%r362, %r361, %r360, %r359;
	ld.shared.u32 	%r363, [%r8+32];
	ld.shared.u32 	%r364, [%r285+512];
	mad.lo.s32 	%r365, %r364, %r363, %r362;
	ld.shared.u32 	%r366, [%r8+36];
	ld.shared.u32 	%r367, [%r285+576];
	mad.lo.s32 	%r368, %r367, %r366, %r365;
	ld.shared.u32 	%r369, [%r8+40];
	ld.shared.u32 	%r370, [%r285+640];
	mad.lo.s32 	%r371, %r370, %r369, %r368;
	ld.shared.u32 	%r372, [%r8+44];
	ld.shared.u32 	%r373, [%r285+704];
	mad.lo.s32 	%r374, %r373, %r372, %r371;
	ld.shared.u32 	%r375, [%r8+48];
	ld.shared.u32 	%r376, [%r285+768];
	mad.lo.s32 	%r377, %r376, %r375, %r374;
	ld.shared.u32 	%r378, [%r8+52];
	ld.shared.u32 	%r379, [%r285+832];
	mad.lo.s32 	%r380, %r379, %r378, %r377;
	ld.shared.u32 	%r381, [%r8+56];
	ld.shared.u32 	%r382, [%r285+896];
	mad.lo.s32 	%r383, %r382, %r381, %r380;
	ld.shared.u32 	%r384, [%r8+60];
	ld.shared.u32 	%r385, [%r285+960];
	mad.lo.s32 	%r469, %r385, %r384, %r383;
	bar.sync 	0;
	add.s32 	%r467, %r467, 2;
$L__BB3_7:
	and.b32  	%r386, %r6, 1;
	setp.eq.b32 	%p6, %r386, 1;
	not.pred 	%p7, %p6;
	@%p7 bra 	$L__BB3_9;
	ld.param.u64 	%rd38, [_Z16MulMatTiledShMemPjS_S_i_param_1];
	ld.param.u64 	%rd35, [_Z16MulMatTiledShMemPjS_S_i_param_0];
	shl.b32 	%r387, %r467, 4;
	mad.lo.s32 	%r392, %r40, %r3, %r1;
	add.s32 	%r393, %r392, %r387;
	cvta.to.global.u64 	%rd24, %rd35;
	mul.wide.s32 	%rd25, %r393, 4;
	add.s64 	%rd26, %rd24, %rd25;
	ld.global.u32 	%r394, [%rd26];
	shl.b32 	%r395, %r1, 2;
	add.s32 	%r396, %r8, %r395;
	st.shared.u32 	[%r396], %r394;
	add.s32 	%r397, %r387, %r2;
	mad.lo.s32 	%r398, %r397, %r40, %r5;
	cvta.to.global.u64 	%rd27, %rd38;
	mul.wide.u32 	%rd28, %r398, 4;
	add.s64 	%rd29, %rd27, %rd28;
	ld.global.u32 	%r399, [%rd29];
	mov.u32 	%r401, _ZZ16MulMatTiledShMemPjS_S_iE3Nds;
	add.s32 	%r402, %r401, %r395;
	add.s32 	%r403, %r402, %r50;
	st.shared.u32 	[%r403], %r399;
	bar.sync 	0;
	ld.shared.u32 	%r404, [%r8];
	ld.shared.u32 	%r405, [%r402];
	mad.lo.s32 	%r406, %r405, %r404, %r469;
	ld.shared.u32 	%r407, [%r8+4];
	ld.shared.u32 	%r408, [%r402+64];
	mad.lo.s32 	%r409, %r408, %r407, %r406;
	ld.shared.u32 	%r410, [%r8+8];
	ld.shared.u32 	%r411, [%r402+128];
	mad.lo.s32 	%r412, %r411, %r410, %r409;
	ld.shared.u32 	%r413, [%r8+12];
	ld.shared.u32 	%r414, [%r402+192];
	mad.lo.s32 	%r415, %r414, %r413, %r412;
	ld.shared.u32 	%r416, [%r8+16];
	ld.shared.u32 	%r417, [%r402+256];
	mad.lo.s32 	%r418, %r417, %r416, %r415;
	ld.shared.u32 	%r419, [%r8+20];
	ld.shared.u32 	%r420, [%r402+320];
	mad.lo.s32 	%r421, %r420, %r419, %r418;
	ld.shared.u32 	%r422, [%r8+24];
	ld.shared.u32 	%r423, [%r402+384];
	mad.lo.s32 	%r424, %r423, %r422, %r421;
	ld.shared.u32 	%r425, [%r8+28];
	ld.shared.u32 	%r426, [%r402+448];
	mad.lo.s32 	%r427, %r426, %r425, %r424;
	ld.shared.u32 	%r428, [%r8+32];
	ld.shared.u32 	%r429, [%r402+512];
	mad.lo.s32 	%r430, %r429, %r428, %r427;
	ld.shared.u32 	%r431, [%r8+36];
	ld.shared.u32 	%r432, [%r402+576];
	mad.lo.s32 	%r433, %r432, %r431, %r430;
	ld.shared.u32 	%r434, [%r8+40];
	ld.shared.u32 	%r435, [%r402+640];
	mad.lo.s32 	%r436, %r435, %r434, %r433;
	ld.shared.u32 	%r437, [%r8+44];
	ld.shared.u32 	%r438, [%r402+704];
	mad.lo.s32 	%r439, %r438, %r437, %r436;
	ld.shared.u32 	%r440, [%r8+48];
	ld.shared.u32 	%r441, [%r402+768];
	mad.lo.s32 	%r442, %r441, %r440, %r439;
	ld.shared.u32 	%r443, [%r8+52];
	ld.shared.u32 	%r444, [%r402+832];
	mad.lo.s32 	%r445, %r444, %r443, %r442;
	ld.shared.u32 	%r446, [%r8+56];
	ld.shared.u32 	%r447, [%r402+896];
	mad.lo.s32 	%r448, %r447, %r446, %r445;
	ld.shared.u32 	%r449, [%r8+60];
	ld.shared.u32 	%r450, [%r402+960];
	mad.lo.s32 	%r469, %r450, %r449, %r448;
	bar.sync 	0;
$L__BB3_9:
	ld.param.u64 	%rd39, [_Z16MulMatTiledShMemPjS_S_i_param_2];
	cvta.to.global.u64 	%rd30, %rd39;
	mad.lo.s32 	%r455, %r40, %r3, %r5;
	mul.wide.s32 	%rd31, %r455, 4;
	add.s64 	%rd32, %rd30, %rd31;
	st.global.u32 	[%rd32], %r469;
	ret;

}
	// .globl	_Z31AddMatTiledShMemNoBankConflictsPjS_S_i
.visible .entry _Z31AddMatTiledShMemNoBankConflictsPjS_S_i(
	.param .u64 .ptr .align 1 _Z31AddMatTiledShMemNoBankConflictsPjS_S_i_param_0,
	.param .u64 .ptr .align 1 _Z31AddMatTiledShMemNoBankConflictsPjS_S_i_param_1,
	.param .u64 .ptr .align 1 _Z31AddMatTiledShMemNoBankConflictsPjS_S_i_param_2,
	.param .u32 _Z31AddMatTiledShMemNoBankConflictsPjS_S_i_param_3
)
{
	.reg .pred 	%p<21>;
	.reg .b32 	%r<113>;
	.reg .b64 	%rd<12>;
	// demoted variable
	.shared .align 4 .b8 _ZZ31AddMatTiledShMemNoBankConflictsPjS_S_iE3Mds[1088];
	// demoted variable
	.shared .align 4 .b8 _ZZ31AddMatTiledShMemNoBankConflictsPjS_S_iE3Nds[1088];
	ld.param.u64 	%rd3, [_Z31AddMatTiledShMemNoBankConflictsPjS_S_i_param_0];
	ld.param.u64 	%rd4, [_Z31AddMatTiledShMemNoBankConflictsPjS_S_i_param_1];
	ld.param.u64 	%rd5, [_Z31AddMatTiledShMemNoBankConflictsPjS_S_i_param_2];
	ld.param.u32 	%r40, [_Z31AddMatTiledShMemNoBankConflictsPjS_S_i_param_3];
	mov.u32 	%r42, %ctaid.x;
	mov.u32 	%r1, %tid.x;
	mov.u32 	%r2, %tid.y;
	shl.b32 	%r3, %r42, 4;
	add.s32 	%r4, %r3, %r1;
	setp.lt.s32 	%p1, %r40, 1;
	mov.b32 	%r110, 0;
	@%p1 bra 	$L__BB4_21;
	add.s32 	%r44, %r40, 15;
	shr.u32 	%r45, %r44, 4;
	mul.lo.s32 	%r46, %r2, 68;
	mov.u32 	%r47, _ZZ31AddMatTiledShMemNoBankConflictsPjS_S_iE3Mds;
	shl.b32 	%r48, %r1, 2;
	add.s32 	%r7, %r47, %r48;
	add.s32 	%r5, %r7, %r46;
	mov.u32 	%r49, _ZZ31AddMatTiledShMemNoBankConflictsPjS_S_iE3Nds;
	add.s32 	%r8, %r49, %r48;
	add.s32 	%r6, %r8, %r46;
	add.s32 	%r9, %r40, -1;
	min.u32 	%r50, %r9, 15;
	add.s32 	%r10, %r50, 1;
	neg.s32 	%r108, %r45;
	mad.lo.s32 	%r51, %r2, %r40, %r1;
	add.s32 	%r107, %r51, %r3;
	shl.b32 	%r13, %r40, 4;
	cvta.to.global.u64 	%rd1, %rd3;
	cvta.to.global.u64 	%rd2, %rd4;
	mov.b32 	%r110, 0;
	mov.u32 	%r106, %r2;
$L__BB4_2:
	setp.ge.u32 	%p2, %r4, %r40;
	setp.ge.s32 	%p3, %r106, %r40;
	or.pred  	%p4, %p3, %p2;
	@%p4 bra 	$L__BB4_20;
	setp.eq.s32 	%p5, %r9, 0;
	mul.wide.u32 	%rd6, %r107, 4;
	add.s64 	%rd7, %rd1, %rd6;
	ld.global.u32 	%r52, [%rd7];
	st.shared.u32 	[%r5], %r52;
	add.s64 	%rd8, %rd2, %rd6;
	ld.global.u32 	%r53, [%rd8];
	st.shared.u32 	[%r6], %r53;
	bar.sync 	0;
	ld.shared.u32 	%r54, [%r7];
	ld.shared.u32 	%r55, [%r8];
	add.s32 	%r56, %r54, %r110;
	add.s32 	%r110, %r56, %r55;
	@%p5 bra 	$L__BB4_19;
	setp.eq.s32 	%p6, %r10, 2;
	ld.shared.u32 	%r57, [%r7+68];
	ld.shared.u32 	%r58, [%r8+68];
	add.s32 	%r59, %r57, %r110;
	add.s32 	%r110, %r59, %r58;
	@%p6 bra 	$L__BB4_19;
	setp.eq.s32 	%p7, %r10, 3;
	ld.shared.u32 	%r60, [%r7+136];
	ld.shared.u32 	%r61, [%r8+136];
	add.s32 	%r62, %r60, %r110;
	add.s32 	%r110, %r62, %r61;
	@%p7 bra 	$L__BB4_19;
	setp.eq.s32 	%p8, %r10, 4;
	ld.shared.u32 	%r63, [%r7+204];
	ld.shared.u32 	%r64, [%r8+204];
	add.s32 	%r65, %r63, %r110;
	add.s32 	%r110, %r65, %r64;
	@%p8 bra 	$L__BB4_19;
	setp.eq.s32 	%p9, %r10, 5;
	ld.shared.u32 	%r66, [%r7+272];
	ld.shared.u32 	%r67, [%r8+272];
	add.s32 	%r68, %r66, %r110;
	add.s32 	%r110, %r68, %r67;
	@%p9 bra 	$L__BB4_19;
	setp.eq.s32 	%p10, %r10, 6;
	ld.shared.u32 	%r69, [%r7+340];
	ld.shared.u32 	%r70, [%r8+340];
	add.s32 	%r71, %r69, %r110;
	add.s32 	%r110, %r71, %r70;
	@%p10 bra 	$L__BB4_19;
	setp.eq.s32 	%p11, %r10, 7;
	ld.shared.u32 	%r72, [%r7+408];
	ld.shared.u32 	%r73, [%r8+408];
	add.s32 	%r74, %r72, %r110;
	add.s32 	%r110, %r74, %r73;
	@%p11 bra 	$L__BB4_19;
	setp.eq.s32 	%p12, %r10, 8;
	ld.shared.u32 	%r75, [%r7+476];
	ld.shared.u32 	%r76, [%r8+476];
	add.s32 	%r77, %r75, %r110;
	add.s32 	%r110, %r77, %r76;
	@%p12 bra 	$L__BB4_19;
	setp.eq.s32 	%p13, %r10, 9;
	ld.shared.u32 	%r78, [%r7+544];
	ld.shared.u32 	%r79, [%r8+544];
	add.s32 	%r80, %r78, %r110;
	add.s32 	%r110, %r80, %r79;
	@%p13 bra 	$L__BB4_19;
	setp.eq.s32 	%p14, %r10, 10;
	ld.shared.u32 	%r81, [%r7+612];
	ld.shared.u32 	%r82, [%r8+612];
	add.s32 	%r83, %r81, %r110;
	add.s32 	%r110, %r83, %r82;
	@%p14 bra 	$L__BB4_19;
	setp.eq.s32 	%p15, %r10, 11;
	ld.shared.u32 	%r84, [%r7+680];
	ld.shared.u32 	%r85, [%r8+680];
	add.s32 	%r86, %r84, %r110;
	add.s32 	%r110, %r86, %r85;
	@%p15 bra 	$L__BB4_19;
	setp.eq.s32 	%p16, %r10, 12;
	ld.shared.u32 	%r87, [%r7+748];
	ld.shared.u32 	%r88, [%r8+748];
	add.s32 	%r89, %r87, %r110;
	add.s32 	%r110, %r89, %r88;
	@%p16 bra 	$L__BB4_19;
	setp.eq.s32 	%p17, %r10, 13;
	ld.shared.u32 	%r90, [%r7+816];
	ld.shared.u32 	%r91, [%r8+816];
	add.s32 	%r92, %r90, %r110;
	add.s32 	%r110, %r92, %r91;
	@%p17 bra 	$L__BB4_19;
	setp.eq.s32 	%p18, %r10, 14;
	ld.shared.u32 	%r93, [%r7+884];
	ld.shared.u32 	%r94, [%r8+884];
	add.s32 	%r95, %r93, %r110;
	add.s32 	%r110, %r95, %r94;
	@%p18 bra 	$L__BB4_19;
	setp.eq.s32 	%p19, %r10, 15;
	ld.shared.u32 	%r96, [%r7+952];
	ld.shared.u32 	%r97, [%r8+952];
	add.s32 	%r98, %r96, %r110;
	add.s32 	%r110, %r98, %r97;
	@%p19 bra 	$L__BB4_19;
	ld.shared.u32 	%r99, [%r7+1020];
	ld.shared.u32 	%r100, [%r8+1020];
	add.s32 	%r101, %r99, %r110;
	add.s32 	%r110, %r101, %r100;
$L__BB4_19:
	bar.sync 	0;
$L__BB4_20:
	add.s32 	%r108, %r108, 1;
	setp.ne.s32 	%p20, %r108, 0;
	add.s32 	%r107, %r107, %r13;
	add.s32 	%r106, %r106, 16;
	@%p20 bra 	$L__BB4_2;
$L__BB4_21:
	cvta.to.global.u64 	%rd9, %rd5;
	mov.u32 	%r102, %ctaid.y;
	shl.b32 	%r103, %r102, 4;
	add.s32 	%r104, %r103, %r2;
	mad.lo.s32 	%r105, %r40, %r4, %r104;
	mul.wide.s32 	%rd10, %r105, 4;
	add.s64 	%rd11, %rd9, %rd10;
	st.global.u32 	[%rd11], %r110;
	ret;

}
	// .globl	_Z31MulMatTiledShMemNoBankConflictsPjS_S_i
.visible .entry _Z31MulMatTiledShMemNoBankConflictsPjS_S_i(
	.param .u64 .ptr .align 1 _Z31MulMatTiledShMemNoBankConflictsPjS_S_i_param_0,
	.param .u64 .ptr .align 1 _Z31MulMatTiledShMemNoBankConflictsPjS_S_i_param_1,
	.param .u64 .ptr .align 1 _Z31MulMatTiledShMemNoBankConflictsPjS_S_i_param_2,
	.param .u32 _Z31MulMatTiledShMemNoBankConflictsPjS_S_i_param_3
)
{
	.reg .pred 	%p<8>;
	.reg .b32 	%r<470>;
	.reg .b64 	%rd<40>;
	// demoted variable
	.shared .align 4 .b8 _ZZ31MulMatTiledShMemNoBankConflictsPjS_S_iE3Mds[1024];
	// demoted variable
	.shared .align 4 .b8 _ZZ31MulMatTiledShMemNoBankConflictsPjS_S_iE3Nds[1024];
	ld.param.u32 	%r40, [_Z31MulMatTiledShMemNoBankConflictsPjS_S_i_param_3];
	mov.u32 	%r42, %ctaid.x;
	mov.u32 	%r43, %ctaid.y;
	mov.u32 	%r1, %tid.x;
	mov.u32 	%r2, %tid.y;
	shl.b32 	%r3, %r43, 4;
	add.s32 	%r4, %r3, %r2;
	shl.b32 	%r44, %r42, 4;
	add.s32 	%r5, %r44, %r1;
	shr.s32 	%r45, %r40, 31;
	shr.u32 	%r46, %r45, 28;
	add.s32 	%r47, %r40, %r46;
	shr.s32 	%r6, %r47, 4;
	setp.lt.s32 	%p1, %r40, 16;
	mov.b32 	%r469, 0;
	@%p1 bra 	$L__BB5_9;
	mad.lo.s32 	%r460, %r40, %r5, %r2;
	shl.b32 	%r50, %r2, 6;
	mov.u32 	%r51, _ZZ31MulMatTiledShMemNoBankConflictsPjS_S_iE3Nds;
	add.s32 	%r8, %r51, %r50;
	add.s32 	%r52, %r6, -1;
	setp.lt.u32 	%p2, %r52, 3;
	mov.b32 	%r467, 0;
	mov.u32 	%r469, %r467;
	@%p2 bra 	$L__BB5_4;
	and.b32  	%r467, %r6, 134217724;
	neg.s32 	%r461, %r467;
	add.s32 	%r55, %r1, 48;
	mad.lo.s32 	%r56, %r40, %r55, %r2;
	add.s32 	%r459, %r56, %r3;
	add.s32 	%r57, %r1, 32;
	mad.lo.s32 	%r58, %r40, %r57, %r2;
	add.s32 	%r458, %r58, %r3;
	add.s32 	%r59, %r1, 16;
	mad.lo.s32 	%r60, %r40, %r59, %r2;
	add.s32 	%r457, %r60, %r3;
	mad.lo.s32 	%r61, %r1, %r40, %r2;
	add.s32 	%r456, %r61, %r3;
	mov.b32 	%r469, 0;
$L__BB5_3:
	.pragma "nounroll";
	ld.param.u64 	%rd36, [_Z31MulMatTiledShMemNoBankConflictsPjS_S_i_param_1];
	ld.param.u64 	%rd33, [_Z31MulMatTiledShMemNoBankConflictsPjS_S_i_param_0];
	cvta.to.global.u64 	%rd4, %rd33;
	mul.wide.s32 	%rd5, %r460, 4;
	add.s64 	%rd6, %rd4, %rd5;
	ld.global.u32 	%r62, [%rd6];
	mov.u32 	%r65, _ZZ31MulMatTiledShMemNoBankConflictsPjS_S_iE3Mds;
	shl.b32 	%r66, %r1, 2;
	add.s32 	%r67, %r65, %r66;
	add.s32 	%r68, %r67, %r50;
	st.shared.u32 	[%r68], %r62;
	cvta.to.global.u64 	%rd7, %rd36;
	mul.wide.u32 	%rd8, %r456, 4;
	add.s64 	%rd9, %rd7, %rd8;
	ld.global.u32 	%r69, [%rd9];
	add.s32 	%r70, %r8, %r66;
	st.shared.u32 	[%r70], %r69;
	bar.sync 	0;
	ld.shared.u32 	%r71, [%r67];
	ld.shared.u32 	%r72, [%r8];
	mad.lo.s32 	%r73, %r72, %r71, %r469;
	ld.shared.u32 	%r74, [%r67+64];
	ld.shared.u32 	%r75, [%r8+4];
	mad.lo.s32 	%r76, %r75, %r74, %r73;
	ld.shared.u32 	%r77, [%r67+128];
	ld.shared.u32 	%r78, [%r8+8];
	mad.lo.s32 	%r79, %r78, %r77, %r76;
	ld.shared.u32 	%r80, [%r67+192];
	ld.shared.u32 	%r81, [%r8+12];
	mad.lo.s32 	%r82, %r81, %r80, %r79;
	ld.shared.u32 	%r83, [%r67+256];
	ld.shared.u32 	%r84, [%r8+16];
	mad.lo.s32 	%r85, %r84, %r83, %r82;
	ld.shared.u32 	%r86, [%r67+320];
	ld.shared.u32 	%r87, [%r8+20];
	mad.lo.s32 	%r88, %r87, %r86, %r85;
	ld.shared.u32 	%r89, [%r67+384];
	ld.shared.u32 	%r90, [%r8+24];
	mad.lo.s32 	%r91, %r90, %r89, %r88;
	ld.shared.u32 	%r92, [%r67+448];
	ld.shared.u32 	%r93, [%r8+28];
	mad.lo.s32 	%r94, %r93, %r92, %r91;
	ld.shared.u32 	%r95, [%r67+512];
	ld.shared.u32 	%r96, [%r8+32];
	mad.lo.s32 	%r97, %r96, %r95, %r94;
	ld.shared.u32 	%r98, [%r67+576];
	ld.shared.u32 	%r99, [%r8+36];
	mad.lo.s32 	%r100, %r99, %r98, %r97;
	ld.shared.u32 	%r101, [%r67+640];
	ld.shared.u32 	%r102, [%r8+40];
	mad.lo.s32 	%r103, %r102, %r101, %r100;
	ld.shared.u32 	%r104, [%r67+704];
	ld.shared.u32 	%r105, [%r8+44];
	mad.lo.s32 	%r106, %r105, %r104, %r103;
	ld.shared.u32 	%r107, [%r67+768];
	ld.shared.u32 	%r108, [%r8+48];
	mad.lo.s32 	%r109, %r108, %r107, %r106;
	ld.shared.u32 	%r110, [%r67+832];
	ld.shared.u32 	%r111, [%r8+52];
	mad.lo.s32 	%r112, %r111, %r110, %r109;
	ld.shared.u32 	%r113, [%r67+896];
	ld.shared.u32 	%r114, [%r8+56];
	mad.lo.s32 	%r115, %r114, %r113, %r112;
	ld.shared.u32 	%r116, [%r67+960];
	ld.shared.u32 	%r117, [%r8+60];
	mad.lo.s32 	%r118, %r117, %r116, %r115;
	bar.sync 	0;
	ld.global.u32 	%r119, [%rd6+64];
	st.shared.u32 	[%r68], %r119;
	mul.wide.u32 	%rd10, %r457, 4;
	add.s64 	%rd11, %rd7, %rd10;
	ld.global.u32 	%r120, [%rd11];
	st.shared.u32 	[%r70], %r120;
	bar.sync 	0;
	ld.shared.u32 	%r121, [%r67];
	ld.shared.u32 	%r122, [%r8];
	mad.lo.s32 	%r123, %r122, %r121, %r118;
	ld.shared.u32 	%r124, [%r67+64];
	ld.shared.u32 	%r125, [%r8+4];
	mad.lo.s32 	%r126, %r125, %r124, %r123;
	ld.shared.u32 	%r127, [%r67+128];
	ld.shared.u32 	%r128, [%r8+8];
	mad.lo.s32 	%r129, %r128, %r127, %r126;
	ld.shared.u32 	%r130, [%r67+192];
	ld.shared.u32 	%r131, [%r8+12];
	mad.lo.s32 	%r132, %r131, %r130, %r129;
	ld.shared.u32 	%r133, [%r67+256];
	ld.shared.u32 	%r134, [%r8+16];
	mad.lo.s32 	%r135, %r134, %r133, %r132;
	ld.shared.u32 	%r136, [%r67+320];
	ld.shared.u32 	%r137, [%r8+20];
	mad.lo.s32 	%r138, %r137, %r136, %r135;
	ld.shared.u32 	%r139, [%r67+384];
	ld.shared.u32 	%r140, [%r8+24];
	mad.lo.s32 	%r141, %r140, %r139, %r138;
	ld.shared.u32 	%r142, [%r67+448];
	ld.shared.u32 	%r143, [%r8+28];
	mad.lo.s32 	%r144, %r143, %r142, %r141;
	ld.shared.u32 	%r145, [%r67+512];
	ld.shared.u32 	%r146, [%r8+32];
	mad.lo.s32 	%r147, %r146, %r145, %r144;
	ld.shared.u32 	%r148, [%r67+576];
	ld.shared.u32 	%r149, [%r8+36];
	mad.lo.s32 	%r150, %r149, %r148, %r147;
	ld.shared.u32 	%r151, [%r67+640];
	ld.shared.u32 	%r152, [%r8+40];
	mad.lo.s32 	%r153, %r152, %r151, %r150;
	ld.shared.u32 	%r154, [%r67+704];
	ld.shared.u32 	%r155, [%r8+44];
	mad.lo.s32 	%r156, %r155, %r154, %r153;
	ld.shared.u32 	%r157, [%r67+768];
	ld.shared.u32 	%r158, [%r8+48];
	mad.lo.s32 	%r159, %r158, %r157, %r156;
	ld.shared.u32 	%r160, [%r67+832];
	ld.shared.u32 	%r161, [%r8+52];
	mad.lo.s32 	%r162, %r161, %r160, %r159;
	ld.shared.u32 	%r163, [%r67+896];
	ld.shared.u32 	%r164, [%r8+56];
	mad.lo.s32 	%r165, %r164, %r163, %r162;
	ld.shared.u32 	%r166, [%r67+960];
	ld.shared.u32 	%r167, [%r8+60];
	mad.lo.s32 	%r168, %r167, %r166, %r165;
	bar.sync 	0;
	ld.global.u32 	%r169, [%rd6+128];
	st.shared.u32 	[%r68], %r169;
	mul.wide.u32 	%rd12, %r458, 4;
	add.s64 	%rd13, %rd7, %rd12;
	ld.global.u32 	%r170, [%rd13];
	st.shared.u32 	[%r70], %r170;
	bar.sync 	0;
	ld.shared.u32 	%r171, [%r67];
	ld.shared.u32 	%r172, [%r8];
	mad.lo.s32 	%r173, %r172, %r171, %r168;
	ld.shared.u32 	%r174, [%r67+64];
	ld.shared.u32 	%r175, [%r8+4];
	mad.lo.s32 	%r176, %r175, %r174, %r173;
	ld.shared.u32 	%r177, [%r67+128];
	ld.shared.u32 	%r178, [%r8+8];
	mad.lo.s32 	%r179, %r178, %r177, %r176;
	ld.shared.u32 	%r180, [%r67+192];
	ld.shared.u32 	%r181, [%r8+12];
	mad.lo.s32 	%r182, %r181, %r180, %r179;
	ld.shared.u32 	%r183, [%r67+256];
	ld.shared.u32 	%r184, [%r8+16];
	mad.lo.s32 	%r185, %r184, %r183, %r182;
	ld.shared.u32 	%r186, [%r67+320];
	ld.shared.u32 	%r187, [%r8+20];
	mad.lo.s32 	%r188, %r187, %r186, %r185;
	ld.shared.u32 	%r189, [%r67+384];
	ld.shared.u32 	%r190, [%r8+24];
	mad.lo.s32 	%r191, %r190, %r189, %r188;
	ld.shared.u32 	%r192, [%r67+448];
	ld.shared.u32 	%r193, [%r8+28];
	mad.lo.s32 	%r194, %r193, %r192, %r191;
	ld.shared.u32 	%r195, [%r67+512];
	ld.shared.u32 	%r196, [%r8+32];
	mad.lo.s32 	%r197, %r196, %r195, %r194;
	ld.shared.u32 	%r198, [%r67+576];
	ld.shared.u32 	%r199, [%r8+36];
	mad.lo.s32 	%r200, %r199, %r198, %r197;
	ld.shared.u32 	%r201, [%r67+640];
	ld.shared.u32 	%r202, [%r8+40];
	mad.lo.s32 	%r203, %r202, %r201, %r200;
	ld.shared.u32 	%r204, [%r67+704];
	ld.shared.u32 	%r205, [%r8+44];
	mad.lo.s32 	%r206, %r205, %r204, %r203;
	ld.shared.u32 	%r207, [%r67+768];
	ld.shared.u32 	%r208, [%r8+48];
	mad.lo.s32 	%r209, %r208, %r207, %r206;
	ld.shared.u32 	%r210, [%r67+832];
	ld.shared.u32 	%r211, [%r8+52];
	mad.lo.s32 	%r212, %r211, %r210, %r209;
	ld.shared.u32 	%r213, [%r67+896];
	ld.shared.u32 	%r214, [%r8+56];
	mad.lo.s32 	%r215, %r214, %r213, %r212;
	ld.shared.u32 	%r216, [%r67+960];
	ld.shared.u32 	%r217, [%r8+60];
	mad.lo.s32 	%r218, %r217, %r216, %r215;
	bar.sync 	0;
	ld.global.u32 	%r219, [%rd6+192];
	st.shared.u32 	[%r68], %r219;
	mul.wide.u32 	%rd14, %r459, 4;
	add.s64 	%rd15, %rd7, %rd14;
	ld.global.u32 	%r220, [%rd15];
	st.shared.u32 	[%r70], %r220;
	bar.sync 	0;
	ld.shared.u32 	%r221, [%r67];
	ld.shared.u32 	%r222, [%r8];
	mad.lo.s32 	%r223, %r222, %r221, %r218;
	ld.shared.u32 	%r224, [%r67+64];
	ld.shared.u32 	%r225, [%r8+4];
	mad.lo.s32 	%r226, %r225, %r224, %r223;
	ld.shared.u32 	%r227, [%r67+128];
	ld.shared.u32 	%r228, [%r8+8];
	mad.lo.s32 	%r229, %r228, %r227, %r226;
	ld.shared.u32 	%r230, [%r67+192];
	ld.shared.u32 	%r231, [%r8+12];
	mad.lo.s32 	%r232, %r231, %r230, %r229;
	ld.shared.u32 	%r233, [%r67+256];
	ld.shared.u32 	%r234, [%r8+16];
	mad.lo.s32 	%r235, %r234, %r233, %r232;
	ld.shared.u32 	%r236, [%r67+320];
	ld.shared.u32 	%r237, [%r8+20];
	mad.lo.s32 	%r238, %r237, %r236, %r235;
	ld.shared.u32 	%r239, [%r67+384];
	ld.shared.u32 	%r240, [%r8+24];
	mad.lo.s32 	%r241, %r240, %r239, %r238;
	ld.shared.u32 	%r242, [%r67+448];
	ld.shared.u32 	%r243, [%r8+28];
	mad.lo.s32 	%r244, %r243, %r242, %r241;
	ld.shared.u32 	%r245, [%r67+512];
	ld.shared.u32 	%r246, [%r8+32];
	mad.lo.s32 	%r247, %r246, %r245, %r244;
	ld.shared.u32 	%r248, [%r67+576];
	ld.shared.u32 	%r249, [%r8+36];
	mad.lo.s32 	%r250, %r249, %r248, %r247;
	ld.shared.u32 	%r251, [%r67+640];
	ld.shared.u32 	%r252, [%r8+40];
	mad.lo.s32 	%r253, %r252, %r251, %r250;
	ld.shared.u32 	%r254, [%r67+704];
	ld.shared.u32 	%r255, [%r8+44];
	mad.lo.s32 	%r256, %r255, %r254, %r253;
	ld.shared.u32 	%r257, [%r67+768];
	ld.shared.u32 	%r258, [%r8+48];
	mad.lo.s32 	%r259, %r258, %r257, %r256;
	ld.shared.u32 	%r260, [%r67+832];
	ld.shared.u32 	%r261, [%r8+52];
	mad.lo.s32 	%r262, %r261, %r260, %r259;
	ld.shared.u32 	%r263, [%r67+896];
	ld.shared.u32 	%r264, [%r8+56];
	mad.lo.s32 	%r265, %r264, %r263, %r262;
	ld.shared.u32 	%r266, [%r67+960];
	ld.shared.u32 	%r267, [%r8+60];
	mad.lo.s32 	%r469, %r267, %r266, %r265;
	bar.sync 	0;
	add.s32 	%r461, %r461, 4;
	add.s32 	%r460, %r460, 64;
	shl.b32 	%r268, %r40, 6;
	add.s32 	%r459, %r459, %r268;
	add.s32 	%r458, %r458, %r268;
	add.s32 	%r457, %r457, %r268;
	add.s32 	%r456, %r456, %r268;
	setp.ne.s32 	%p3, %r461, 0;
	@%p3 bra 	$L__BB5_3;
$L__BB5_4:
	and.b32  	%r32, %r6, 3;
	setp.eq.s32 	%p4, %r32, 0;
	@%p4 bra 	$L__BB5_9;
	setp.eq.s32 	%p5, %r32, 1;
	@%p5 bra 	$L__BB5_7;
	ld.param.u64 	%rd37, [_Z31MulMatTiledShMemNoBankConflictsPjS_S_i_param_1];
	ld.param.u64 	%rd34, [_Z31MulMatTiledShMemNoBankConflictsPjS_S_i_param_0];
	shl.b32 	%r270, %r467, 4;
	mad.lo.s32 	%r275, %r40, %r5, %r2;
	add.s32 	%r276, %r275, %r270;
	cvta.to.global.u64 	%rd16, %rd34;
	mul.wide.s32 	%rd17, %r276, 4;
	add.s64 	%rd18, %rd16, %rd17;
	ld.global.u32 	%r277, [%rd18];
	mov.u32 	%r279, _ZZ31MulMatTiledShMemNoBankConflictsPjS_S_iE3Mds;
	shl.b32 	%r280, %r1, 2;
	add.s32 	%r281, %r279, %r280;
	add.s32 	%r282, %r281, %r50;
	st.shared.u32 	[%r282], %r277;
	add.s32 	%r283, %r270, %r1;
	mad.lo.s32 	%r284, %r283, %r40, %r4;
	cvta.to.global.u64 	%rd19, %rd37;
	mul.wide.u32 	%rd20, %r284, 4;
	add.s64 	%rd21, %rd19, %rd20;
	ld.global.u32 	%r285, [%rd21];
	add.s32 	%r286, %r8, %r280;
	st.shared.u32 	[%r286], %r285;
	bar.sync 	0;
	ld.shared.u32 	%r287, [%r281];
	ld.shared.u32 	%r288, [%r8];
	mad.lo.s32 	%r289, %r288, %r287, %r469;
	ld.shared.u32 	%r290, [%r281+64];
	ld.shared.u32 	%r291, [%r8+4];
	mad.lo.s32 	%r292, %r291, %r290, %r289;
	ld.shared.u32 	%r293, [%r281+128];
	ld.shared.u32 	%r294, [%r8+8];
	mad.lo.s32 	%r295, %r294, %r293, %r292;
	ld.shared.u32 	%r296, [%r281+192];
	ld.shared.u32 	%r297, [%r8+12];
	mad.lo.s32 	%r298, %r297, %r296, %r295;
	ld.shared.u32 	%r299, [%r281+256];
	ld.shared.u32 	%r300, [%r8+16];
	mad.lo.s32 	%r301, %r300, %r299, %r298;
	ld.shared.u32 	%r302, [%r281+320];
	ld.shared.u32 	%r303, [%r8+20];
	mad.lo.s32 	%r304, %r303, %r302, %r301;
	ld.shared.u32 	%r305, [%r281+384];
	ld.shared.u32 	%r306, [%r8+24];
	mad.lo.s32 	%r307, %r306, %r305, %r304;
	ld.shared.u32 	%r308, [%r281+448];
	ld.shared.u32 	%r309, [%r8+28];
	mad.lo.s32 	%r310, %r309, %r308, %r307;
	ld.shared.u32 	%r311, [%r281+512];
	ld.shared.u32 	%r312, [%r8+32];
	mad.lo.s32 	%r313, %r312, %r311, %r310;
	ld.shared.u32 	%r314, [%r281+576];
	ld.shared.u32 	%r315, [%r8+36];
	mad.lo.s32 	%r316, %r315, %r314, %r313;
	ld.shared.u32 	%r317, [%r281+640];
	ld.shared.u32 	%r318, [%r8+40];
	mad.lo.s32 	%r319, %r318, %r317, %r316;
	ld.shared.u32 	%r320, [%r281+704];
	ld.shared.u32 	%r321, [%r8+44];
	mad.lo.s32 	%r322, %r321, %r320, %r319;
	ld.shared.u32 	%r323, [%r281+768];
	ld.shared.u32 	%r324, [%r8+48];
	mad.lo.s32 	%r325, %r324, %r323, %r322;
	ld.shared.u32 	%r326, [%r281+832];
	ld.shared.u32 	%r327, [%r8+52];
	mad.lo.s32 	%r328, %r327, %r326, %r325;
	ld.shared.u32 	%r329, [%r281+896];
	ld.shared.u32 	%r330, [%r8+56];
	mad.lo.s32 	%r331, %r330, %r329, %r328;
	ld.shared.u32 	%r332, [%r281+960];
	ld.shared.u32 	%r333, [%r8+60];
	mad.lo.s32 	%r334, %r333, %r332, %r331;
	bar.sync 	0;
	ld.global.u32 	%r335, [%rd18+64];
	st.shared.u32 	[%r282], %r335;
	add.s32 	%r336, %r283, 16;
	mad.lo.s32 	%r337, %r336, %r40, %r4;
	mul.wide.u32 	%rd22, %r337, 4;
	add.s64 	%rd23, %rd19, %rd22;
	ld.global.u32 	%r338, [%rd23];
	st.shared.u32 	[%r286], %r338;
	bar.sync 	0;
	ld.shared.u32 	%r339, [%r281];
	ld.shared.u32 	%r340, [%r8];
	mad.lo.s32 	%r341, %r340, %r339, %r334;
	ld.shared.u32 	%r342, [%r281+64];
	ld.shared.u32 	%r343, [%r8+4];
	mad.lo.s32 	%r344, %r343, %r342, %r341;
	ld.shared.u32 	%r345, [%r281+128];
	ld.shared.u32 	%r346, [%r8+8];
	mad.lo.s32 	%r347, %r346, %r345, %r344;
	ld.shared.u32 	%r348, [%r281+192];
	ld.shared.u32 	%r349, [%r8+12];
	mad.lo.s32 	%r350, %r349, %r348, %r347;
	ld.shared.u32 	%r351, [%r281+256];
	ld.shared.u32 	%r352, [%r8+16];
	mad.lo.s32 	%r353, %r352, %r351, %r350;
	ld.shared.u32 	%r354, [%r281+320];
	ld.shared.u32 	%r355, [%r8+20];
	mad.lo.s32 	%r356, %r355, %r354, %r353;
	ld.shared.u32 	%r357, [%r281+384];
	ld.shared.u32 	%r358, [%r8+24];
	mad.lo.s32 	%r359, %r358, %r357, %r356;
	ld.shared.u32 	%r360, [%r281+448];
	ld.shared.u32 	%r361, [%r8+28];
	mad.lo.s32 	%r362, %r361, %r360, %r359;
	ld.shared.u32 	%r363, [%r281+512];
	ld.shared.u32 	%r364, [%r8+32];
	mad.lo.s32 	%r365, %r364, %r363, %r362;
	ld.shared.u32 	%r366, [%r281+576];
	ld.shared.u32 	%r367, [%r8+36];
	mad.lo.s32 	%r368, %r367, %r366, %r365;
	ld.shared.u32 	%r369, [%r281+640];
	ld.shared.u32 	%r370, [%r8+40];
	mad.lo.s32 	%r371, %r370, %r369, %r368;
	ld.shared.u32 	%r372, [%r281+704];
	ld.shared.u32 	%r373, [%r8+44];
	mad.lo.s32 	%r374, %r373, %r372, %r371;
	ld.shared.u32 	%r375, [%r281+768];
	ld.shared.u32 	%r376, [%r8+48];
	mad.lo.s32 	%r377, %r376, %r375, %r374;
	ld.shared.u32 	%r378, [%r281+832];
	ld.shared.u32 	%r379, [%r8+52];
	mad.lo.s32 	%r380, %r379, %r378, %r377;
	ld.shared.u32 	%r381, [%r281+896];
	ld.shared.u32 	%r382, [%r8+56];
	mad.lo.s32 	%r383, %r382, %r381, %r380;
	ld.shared.u32 	%r384, [%r281+960];
	ld.shared.u32 	%r385, [%r8+60];
	mad.lo.s32 	%r469, %r385, %r384, %r383;
	bar.sync 	0;
	add.s32 	%r467, %r467, 2;
$L__BB5_7:
	and.b32  	%r386, %r6, 1;
	setp.eq.b32 	%p6, %r386, 1;
	not.pred 	%p7, %p6;
	@%p7 bra 	$L__BB5_9;
	ld.param.u64 	%rd38, [_Z31MulMatTiledShMemNoBankConflictsPjS_S_i_param_1];
	ld.param.u64 	%rd35, [_Z31MulMatTiledShMemNoBankConflictsPjS_S_i_param_0];
	shl.b32 	%r387, %r467, 4;
	mad.lo.s32 	%r392, %r40, %r5, %r2;
	add.s32 	%r393, %r392, %r387;
	cvta.to.global.u64 	%rd24, %rd35;
	mul.wide.s32 	%rd25, %r393, 4;
	add.s64 	%rd26, %rd24, %rd25;
	ld.global.u32 	%r394, [%rd26];
	mov.u32 	%r396, _ZZ31MulMatTiledShMemNoBankConflictsPjS_S_iE3Mds;
	shl.b32 	%r397, %r1, 2;
	add.s32 	%r398, %r396, %r397;
	add.s32 	%r399, %r398, %r50;
	st.shared.u32 	[%r399], %r394;
	add.s32 	%r400, %r387, %r1;
	mad.lo.s32 	%r401, %r400, %r40, %r4;
	cvta.to.global.u64 	%rd27, %rd38;
	mul.wide.u32 	%rd28, %r401, 4;
	add.s64 	%rd29, %rd27, %rd28;
	ld.global.u32 	%r402, [%rd29];
	add.s32 	%r403, %r8, %r397;
	st.shared.u32 	[%r403], %r402;
	bar.sync 	0;
	ld.shared.u32 	%r404, [%r398];
	ld.shared.u32 	%r405, [%r8];
	mad.lo.s32 	%r406, %r405, %r404, %r469;
	ld.shared.u32 	%r407, [%r398+64];
	ld.shared.u32 	%r408, [%r8+4];
	mad.lo.s32 	%r409, %r408, %r407, %r406;
	ld.shared.u32 	%r410, [%r398+128];
	ld.shared.u32 	%r411, [%r8+8];
	mad.lo.s32 	%r412, %r411, %r410, %r409;
	ld.shared.u32 	%r413, [%r398+192];
	ld.shared.u32 	%r414, [%r8+12];
	mad.lo.s32 	%r415, %r414, %r413, %r412;
	ld.shared.u32 	%r416, [%r398+256];
	ld.shared.u32 	%r417, [%r8+16];
	mad.lo.s32 	%r418, %r417, %r416, %r415;
	ld.shared.u32 	%r419, [%r398+320];
	ld.shared.u32 	%r420, [%r8+20];
	mad.lo.s32 	%r421, %r420, %r419, %r418;
	ld.shared.u32 	%r422, [%r398+384];
	ld.shared.u32 	%r423, [%r8+24];
	mad.lo.s32 	%r424, %r423, %r422, %r421;
	ld.shared.u32 	%r425, [%r398+448];
	ld.shared.u32 	%r426, [%r8+28];
	mad.lo.s32 	%r427, %r426, %r425, %r424;
	ld.shared.u32 	%r428, [%r398+512];
	ld.shared.u32 	%r429, [%r8+32];
	mad.lo.s32 	%r430, %r429, %r428, %r427;
	ld.shared.u32 	%r431, [%r398+576];
	ld.shared.u32 	%r432, [%r8+36];
	mad.lo.s32 	%r433, %r432, %r431, %r430;
	ld.shared.u32 	%r434, [%r398+640];
	ld.shared.u32 	%r435, [%r8+40];
	mad.lo.s32 	%r436, %r435, %r434, %r433;
	ld.shared.u32 	%r437, [%r398+704];
	ld.shared.u32 	%r438, [%r8+44];
	mad.lo.s32 	%r439, %r438, %r437, %r436;
	ld.shared.u32 	%r440, [%r398+768];
	ld.shared.u32 	%r441, [%r8+48];
	mad.lo.s32 	%r442, %r441, %r440, %r439;
	ld.shared.u32 	%r443, [%r398+832];
	ld.shared.u32 	%r444, [%r8+52];
	mad.lo.s32 	%r445, %r444, %r443, %r442;
	ld.shared.u32 	%r446, [%r398+896];
	ld.shared.u32 	%r447, [%r8+56];
	mad.lo.s32 	%r448, %r447, %r446, %r445;
	ld.shared.u32 	%r449, [%r398+960];
	ld.shared.u32 	%r450, [%r8+60];
	mad.lo.s32 	%r469, %r450, %r449, %r448;
	bar.sync 	0;
$L__BB5_9:
	ld.param.u64 	%rd39, [_Z31MulMatTiledShMemNoBankConflictsPjS_S_i_param_2];
	cvta.to.global.u64 	%rd30, %rd39;
	mad.lo.s32 	%r455, %r40, %r5, %r4;
	mul.wide.s32 	%rd31, %r455, 4;
	add.s64 	%rd32, %rd30, %rd31;
	st.global.u32 	[%rd32], %r469;
	ret;

}


// ===== COMPILED SASS (sm_100) =====

	.target	sm_100

	.elftype	@"ET_EXEC"


//--------------------- .note.nv.tkinfo           --------------------------
	.section	.note.nv.tkinfo,"",@"SHT_NOTE"
	.sectionflags	@"SHF_NOTE_NV_TKINFO"
	.tkinfo
        /*0018*/ 	.word	0x00000002
        /*0030*/ 	.string	""
        /*0030*/ 	.string	"ptxas"
        /*0030*/ 	.string	"Cuda compilation tools, release 13.0, V13.0.88"
        /*0030*/ 	.string	"Build cuda_13.0.r13.0/compiler.36424714_0"
        /*0030*/ 	.string	"-arch sm_100 -m 64 "



//--------------------- .note.nv.cuinfo           --------------------------
	.section	.note.nv.cuinfo,"",@"SHT_NOTE"
	.sectionflags	@"SHF_NOTE_NV_CUINFO"
        /*0018*/ 	.short	0x0002
        /*001a*/ 	.short	0x0064
        /*001c*/ 	.short	0x0082
	.zero		2


//--------------------- .nv.info                  --------------------------
	.section	.nv.info,"",@"SHT_CUDA_INFO"
	.align	4


	//----- nvinfo : EIATTR_REGCOUNT
	.align		4
        /*0000*/ 	.byte	0x04, 0x2f
        /*0002*/ 	.short	(.L_1 - .L_0)
	.align		4
.L_0:
        /*0004*/ 	.word	index@(_Z18simpleAddMatKernelPjS_S_i)
        /*0008*/ 	.word	0x0000000c


	//----- nvinfo : EIATTR_FRAME_SIZE
	.align		4
.L_1:
        /*000c*/ 	.byte	0x04, 0x11
        /*000e*/ 	.short	(.L_3 - .L_2)
	.align		4
.L_2:
        /*0010*/ 	.word	index@(_Z18simpleAddMatKernelPjS_S_i)
        /*0014*/ 	.word	0x00000000


	//----- nvinfo : EIATTR_REGCOUNT
	.align		4
.L_3:
        /*0018*/ 	.byte	0x04, 0x2f
        /*001a*/ 	.short	(.L_5 - .L_4)
	.align		4
.L_4:
        /*001c*/ 	.word	index@(_Z18simpleMatMulKernelPjS_S_i)
        /*0020*/ 	.word	0x0000001e


	//----- nvinfo : EIATTR_FRAME_SIZE
	.align		4
.L_5:
        /*0024*/ 	.byte	0x04, 0x11
        /*0026*/ 	.short	(.L_7 - .L_6)
	.align		4
.L_6:
        /*0028*/ 	.word	index@(_Z18simpleMatMulKernelPjS_S_i)
        /*002c*/ 	.word	0x00000000


	//----- nvinfo : EIATTR_REGCOUNT
	.align		4
.L_7:
        /*0030*/ 	.byte	0x04, 0x2f
        /*0032*/ 	.short	(.L_9 - .L_8)
	.align		4
.L_8:
        /*0034*/ 	.word	index@(_Z16AddMatTiledShMemPjS_S_i)
        /*0038*/ 	.word	0x00000019


	//----- nvinfo : EIATTR_FRAME_SIZE
	.align		4
.L_9:
        /*003c*/ 	.byte	0x04, 0x11
        /*003e*/ 	.short	(.L_11 - .L_10)
	.align		4
.L_10:
        /*0040*/ 	.word	index@(_Z16AddMatTiledShMemPjS_S_i)
        /*0044*/ 	.word	0x00000000


	//----- nvinfo : EIATTR_REGCOUNT
	.align		4
.L_11:
        /*0048*/ 	.byte	0x04, 0x2f
        /*004a*/ 	.short	(.L_13 - .L_12)
	.align		4
.L_12:
        /*004c*/ 	.word	index@(_Z16MulMatTiledShMemPjS_S_i)
        /*0050*/ 	.word	0x00000028


	//----- nvinfo : EIATTR_FRAME_SIZE
	.align		4
.L_13:
        /*0054*/ 	.byte	0x04, 0x11
        /*0056*/ 	.short	(.L_15 - .L_14)
	.align		4
.L_14:
        /*0058*/ 	.word	index@(_Z16MulMatTiledShMemPjS_S_i)
        /*005c*/ 	.word	0x00000000


	//----- nvinfo : EIATTR_REGCOUNT
	.align		4
.L_15:
        /*0060*/ 	.byte	0x04, 0x2f
        /*0062*/ 	.short	(.L_17 - .L_16)
	.align		4
.L_16:
        /*0064*/ 	.word	index@(_Z31AddMatTiledShMemNoBankConflictsPjS_S_i)
        /*0068*/ 	.word	0x0000001a


	//----- nvinfo : EIATTR_FRAME_SIZE
	.align		4
.L_17:
        /*006c*/ 	.byte	0x04, 0x11
        /*006e*/ 	.short	(.L_19 - .L_18)
	.align		4
.L_18:
        /*0070*/ 	.word	index@(_Z31AddMatTiledShMemNoBankConflictsPjS_S_i)
        /*0074*/ 	.word	0x00000000


	//----- nvinfo : EIATTR_REGCOUNT
	.align		4
.L_19:
        /*0078*/ 	.byte	0x04, 0x2f
        /*007a*/ 	.short	(.L_21 - .L_20)
	.align		4
.L_20:
        /*007c*/ 	.word	index@(_Z31MulMatTiledShMemNoBankConflictsPjS_S_i)
        /*0080*/ 	.word	0x00000028


	//----- nvinfo : EIATTR_FRAME_SIZE
	.align		4
.L_21:
        /*0084*/ 	.byte	0x04, 0x11
        /*0086*/ 	.short	(.L_23 - .L_22)
	.align		4
.L_22:
        /*0088*/ 	.word	index@(_Z31MulMatTiledShMemNoBankConflictsPjS_S_i)
        /*008c*/ 	.word	0x00000000


	//----- nvinfo : EIATTR_MIN_STACK_SIZE
	.align		4
.L_23:
        /*0090*/ 	.byte	0x04, 0x12
        /*0092*/ 	.short	(.L_25 - .L_24)
	.align		4
.L_24:
        /*0094*/ 	.word	index@(_Z31MulMatTiledShMemNoBankConflictsPjS_S_i)
        /*0098*/ 	.word	0x00000000


	//----- nvinfo : EIATTR_MIN_STACK_SIZE
	.align		4
.L_25:
        /*009c*/ 	.byte	0x04, 0x12
        /*009e*/ 	.short	(.L_27 - .L_26)
	.align		4
.L_26:
        /*00a0*/ 	.word	index@(_Z31AddMatTiledShMemNoBankConflictsPjS_S_i)
        /*00a4*/ 	.word	0x00000000


	//----- nvinfo : EIATTR_MIN_STACK_SIZE
	.align		4
.L_27:
        /*00a8*/ 	.byte	0x04, 0x12
        /*00aa*/ 	.short	(.L_29 - .L_28)
	.align		4
.L_28:
        /*00ac*/ 	.word	index@(_Z16MulMatTiledShMemPjS_S_i)
        /*00b0*/ 	.word	0x00000000


	//----- nvinfo : EIATTR_MIN_STACK_SIZE
	.align		4
.L_29:
        /*00b4*/ 	.byte	0x04, 0x12
        /*00b6*/ 	.short	(.L_31 - .L_30)
	.align		4
.L_30:
        /*00b8*/ 	.word	index@(_Z16AddMatTiledShMemPjS_S_i)
        /*00bc*/ 	.word	0x00000000


	//----- nvinfo : EIATTR_MIN_STACK_SIZE
	.align		4
.L_31:
        /*00c0*/ 	.byte	0x04, 0x12
        /*00c2*/ 	.short	(.L_33 - .L_32)
	.align		4
.L_32:
        /*00c4*/ 	.word	index@(_Z18simpleMatMulKernelPjS_S_i)
        /*00c8*/ 	.word	0x00000000


	//----- nvinfo : EIATTR_MIN_STACK_SIZE
	.align		4
.L_33:
        /*00cc*/ 	.byte	0x04, 0x12
        /*00ce*/ 	.short	(.L_35 - .L_34)
	.align		4
.L_34:
        /*00d0*/ 	.word	index@(_Z18simpleAddMatKernelPjS_S_i)
        /*00d4*/ 	.word	0x00000000
.L_35:


//--------------------- .nv.compat                --------------------------
	.section	.nv.compat,"",@"SHT_CUDA_COMPAT_INFO"
	.align	4
        /*0000*/ 	.byte	0x02, 0x09, 0x00, 0x00, 0x02, 0x02, 0x01, 0x00, 0x02, 0x05, 0x05, 0x00, 0x03, 0x07, 0x01, 0x01
        /*0010*/ 	.byte	0x02, 0x03, 0x00, 0x00, 0x02, 0x06, 0x01, 0x00, 0x04, 0x0b, 0x08, 0x00, 0x09, 0x00, 0x00, 0x00
        /*0020*/ 	.byte	0x00, 0x00, 0x00, 0x00


//--------------------- .nv.info._Z31MulMatTiledShMemNoBankConflictsPjS_S_i --------------------------
	.section	.nv.info._Z31MulMatTiledShMemNoBankConflictsPjS_S_i,"",@"SHT_CUDA_INFO"
	.sectionflags	@""
	.align	4


	//----- nvinfo : EIATTR_CUDA_API_VERSION
	.align		4
        /*0000*/ 	.byte	0x04, 0x37
        /*0002*/ 	.short	(.L_37 - .L_36)
.L_36:
        /*0004*/ 	.word	0x00000082


	//----- nvinfo : EIATTR_KPARAM_INFO
	.align		4
.L_37:
        /*0008*/ 	.byte	0x04, 0x17
        /*000a*/ 	.short	(.L_39 - .L_38)
.L_38:
        /*000c*/ 	.word	0x00000000
        /*0010*/ 	.short	0x0003
        /*0012*/ 	.short	0x0018
        /*0014*/ 	.byte	0x00, 0xf0, 0x11, 0x00


	//----- nvinfo : EIATTR_KPARAM_INFO
	.align		4
.L_39:
        /*0018*/ 	.byte	0x04, 0x17
        /*001a*/ 	.short	(.L_41 - .L_40)
.L_40:
        /*001c*/ 	.word	0x00000000
        /*0020*/ 	.short	0x0002
        /*0022*/ 	.short	0x0010
        /*0024*/ 	.byte	0x00, 0xf5, 0x21, 0x00


	//----- nvinfo : EIATTR_KPARAM_INFO
	.align		4
.L_41:
        /*0028*/ 	.byte	0x04, 0x17
        /*002a*/ 	.short	(.L_43 - .L_42)
.L_42:
        /*002c*/ 	.word	0x00000000
        /*0030*/ 	.short	0x0001
        /*0032*/ 	.short	0x0008
        /*0034*/ 	.byte	0x00, 0xf5, 0x21, 0x00


	//----- nvinfo : EIATTR_KPARAM_INFO
	.align		4
.L_43:
        /*0038*/ 	.byte	0x04, 0x17
        /*003a*/ 	.short	(.L_45 - .L_44)
.L_44:
        /*003c*/ 	.word	0x00000000
        /*0040*/ 	.short	0x0000
        /*0042*/ 	.short	0x0000
        /*0044*/ 	.byte	0x00, 0xf5, 0x21, 0x00


	//----- nvinfo : EIATTR_SPARSE_MMA_MASK
	.align		4
.L_45:
        /*0048*/ 	.byte	0x03, 0x50
        /*004a*/ 	.short	0x0000


	//----- nvinfo : EIATTR_MAXREG_COUNT
	.align		4
        /*004c*/ 	.byte	0x03, 0x1b
        /*004e*/ 	.short	0x00ff


	//----- nvinfo : EIATTR_NUM_BARRIERS
	.align		4
        /*0050*/ 	.byte	0x02, 0x4c
        /*0052*/ 	.byte	0x01
	.zero		1


	//----- nvinfo : EIATTR_MERCURY_ISA_VERSION
	.align		4
        /*0054*/ 	.byte	0x03, 0x5f
        /*0056*/ 	.short	0x0101


	//----- nvinfo : EIATTR_VRC_CTA_INIT_COUNT
	.align		4
        /*0058*/ 	.byte	0x02, 0x4a
	.zero		1
	.zero		1


	//----- nvinfo : EIATTR_EXIT_INSTR_OFFSETS
	.align		4
        /*005c*/ 	.byte	0x04, 0x1c
        /*005e*/ 	.short	(.L_47 - .L_46)


	//   ....[0]....
.L_46:
        /*0060*/ 	.word	0x00001870


	//----- nvinfo : EIATTR_CBANK_PARAM_SIZE
	.align		4
.L_47:
        /*0064*/ 	.byte	0x03, 0x19
        /*0066*/ 	.short	0x001c


	//----- nvinfo : EIATTR_PARAM_CBANK
	.align		4
        /*0068*/ 	.byte	0x04, 0x0a
        /*006a*/ 	.short	(.L_49 - .L_48)
	.align		4
.L_48:
        /*006c*/ 	.word	index@(.nv.constant0._Z31MulMatTiledShMemNoBankConflictsPjS_S_i)
        /*0070*/ 	.short	0x0380
        /*0072*/ 	.short	0x001c


	//----- nvinfo : EIATTR_SW_WAR
	.align		4
.L_49:
        /*0074*/ 	.byte	0x04, 0x36
        /*0076*/ 	.short	(.L_51 - .L_50)
.L_50:
        /*0078*/ 	.word	0x00000008
.L_51:


//--------------------- .nv.info._Z31AddMatTiledShMemNoBankConflictsPjS_S_i --------------------------
	.section	.nv.info._Z31AddMatTiledShMemNoBankConflictsPjS_S_i,"",@"SHT_CUDA_INFO"
	.sectionflags	@""
	.align	4


	//----- nvinfo : EIATTR_CUDA_API_VERSION
	.align		4
        /*0000*/ 	.byte	0x04, 0x37
        /*0002*/ 	.short	(.L_53 - .L_52)
.L_52:
        /*0004*/ 	.word	0x00000082


	//----- nvinfo : EIATTR_KPARAM_INFO
	.align		4
.L_53:
        /*0008*/ 	.byte	0x04, 0x17
        /*000a*/ 	.short	(.L_55 - .L_54)
.L_54:
        /*000c*/ 	.word	0x00000000
        /*0010*/ 	.short	0x0003
        /*0012*/ 	.short	0x0018
        /*0014*/ 	.byte	0x00, 0xf0, 0x11, 0x00


	//----- nvinfo : EIATTR_KPARAM_INFO
	.align		4
.L_55:
        /*0018*/ 	.byte	0x04, 0x17
        /*001a*/ 	.short	(.L_57 - .L_56)
.L_56:
        /*001c*/ 	.word	0x00000000
        /*0020*/ 	.short	0x0002
        /*0022*/ 	.short	0x0010
        /*0024*/ 	.byte	0x00, 0xf5, 0x21, 0x00


	//----- nvinfo : EIATTR_KPARAM_INFO
	.align		4
.L_57:
        /*0028*/ 	.byte	0x04, 0x17
        /*002a*/ 	.short	(.L_59 - .L_58)
.L_58:
        /*002c*/ 	.word	0x00000000
        /*0030*/ 	.short	0x0001
        /*0032*/ 	.short	0x0008
        /*0034*/ 	.byte	0x00, 0xf5, 0x21, 0x00


	//----- nvinfo : EIATTR_KPARAM_INFO
	.align		4
.L_59:
        /*0038*/ 	.byte	0x04, 0x17
        /*003a*/ 	.short	(.L_61 - .L_60)
.L_60:
        /*003c*/ 	.word	0x00000000
        /*0040*/ 	.short	0x0000
        /*0042*/ 	.short	0x0000
        /*0044*/ 	.byte	0x00, 0xf5, 0x21, 0x00


	//----- nvinfo : EIATTR_SPARSE_MMA_MASK
	.align		4
.L_61:
        /*0048*/ 	.byte	0x03, 0x50
        /*004a*/ 	.short	0x0000


	//----- nvinfo : EIATTR_MAXREG_COUNT
	.align		4
        /*004c*/ 	.byte	0x03, 0x1b
        /*004e*/ 	.short	0x00ff


	//----- nvinfo : EIATTR_NUM_BARRIERS
	.align		4
        /*0050*/ 	.byte	0x02, 0x4c
        /*0052*/ 	.byte	0x01
	.zero		1


	//----- nvinfo : EIATTR_MERCURY_ISA_VERSION
	.align		4
        /*0054*/ 	.byte	0x03, 0x5f
        /*0056*/ 	.short	0x0101


	//----- nvinfo : EIATTR_VRC_CTA_INIT_COUNT
	.align		4
        /*0058*/ 	.byte	0x02, 0x4a
	.zero		1
	.zero		1


	//----- nvinfo : EIATTR_EXIT_INSTR_OFFSETS
	.align		4
        /*005c*/ 	.byte	0x04, 0x1c
        /*005e*/ 	.short	(.L_63 - .L_62)


	//   ....[0]....
.L_62:
        /*0060*/ 	.word	0x00000880


	//----- nvinfo : EIATTR_CRS_STACK_SIZE
	.align		4
.L_63:
        /*0064*/ 	.byte	0x04, 0x1e
        /*0066*/ 	.short	(.L_65 - .L_64)
.L_64:
        /*0068*/ 	.word	0x00000000


	//----- nvinfo : EIATTR_CBANK_PARAM_SIZE
	.align		4
.L_65:
        /*006c*/ 	.byte	0x03, 0x19
        /*006e*/ 	.short	0x001c


	//----- nvinfo : EIATTR_PARAM_CBANK
	.align		4
        /*0070*/ 	.byte	0x04, 0x0a
        /*0072*/ 	.short	(.L_67 - .L_66)
	.align		4
.L_66:
        /*0074*/ 	.word	index@(.nv.constant0._Z31AddMatTiledShMemNoBankConflictsPjS_S_i)
        /*0078*/ 	.short	0x0380
        /*007a*/ 	.short	0x001c


	//----- nvinfo : EIATTR_SW_WAR
	.align		4
.L_67:
        /*007c*/ 	.byte	0x04, 0x36
        /*007e*/ 	.short	(.L_69 - .L_68)
.L_68:
        /*0080*/ 	.word	0x00000008
.L_69:


//--------------------- .nv.info._Z16MulMatTiledShMemPjS_S_i --------------------------
	.section	.nv.info._Z16MulMatTiledShMemPjS_S_i,"",@"SHT_CUDA_INFO"
	.sectionflags	@""
	.align	4


	//----- nvinfo : EIATTR_CUDA_API_VERSION
	.align		4
        /*0000*/ 	.byte	0x04, 0x37
        /*0002*/ 	.short	(.L_71 - .L_70)
.L_70:
        /*0004*/ 	.word	0x00000082


	//----- nvinfo : EIATTR_KPARAM_INFO
	.align		4
.L_71:
        /*0008*/ 	.byte	0x04, 0x17
        /*000a*/ 	.short	(.L_73 - .L_72)
.L_72:
        /*000c*/ 	.word	0x00000000
        /*0010*/ 	.short	0x0003
        /*0012*/ 	.short	0x0018
        /*0014*/ 	.byte	0x00, 0xf0, 0x11, 0x00


	//----- nvinfo : EIATTR_KPARAM_INFO
	.align		4
.L_73:
        /*0018*/ 	.byte	0x04, 0x17
        /*001a*/ 	.short	(.L_75 - .L_74)
.L_74:
        /*001c*/ 	.word	0x00000000
        /*0020*/ 	.short	0x0002
        /*0022*/ 	.short	0x0010
        /*0024*/ 	.byte	0x00, 0xf5, 0x21, 0x00


	//----- nvinfo : EIATTR_KPARAM_INFO
	.align		4
.L_75:
        /*0028*/ 	.byte	0x04, 0x17
        /*002a*/ 	.short	(.L_77 - .L_76)
.L_76:
        /*002c*/ 	.word	0x00000000
        /*0030*/ 	.short	0x0001
        /*0032*/ 	.short	0x0008
        /*0034*/ 	.byte	0x00, 0xf5, 0x21, 0x00


	//----- nvinfo : EIATTR_KPARAM_INFO
	.align		4
.L_77:
        /*0038*/ 	.byte	0x04, 0x17
        /*003a*/ 	.short	(.L_79 - .L_78)
.L_78:
        /*003c*/ 	.word	0x00000000
        /*0040*/ 	.short	0x0000
        /*0042*/ 	.short	0x0000
        /*0044*/ 	.byte	0x00, 0xf5, 0x21, 0x00


	//----- nvinfo : EIATTR_SPARSE_MMA_MASK
	.align		4
.L_79:
        /*0048*/ 	.byte	0x03, 0x50
        /*004a*/ 	.short	0x0000


	//----- nvinfo : EIATTR_MAXREG_COUNT
	.align		4
        /*004c*/ 	.byte	0x03, 0x1b
        /*004e*/ 	.short	0x00ff


	//----- nvinfo : EIATTR_NUM_BARRIERS
	.align		4
        /*0050*/ 	.byte	0x02, 0x4c
        /*0052*/ 	.byte	0x01
	.zero		1


	//----- nvinfo : EIATTR_MERCURY_ISA_VERSION
	.align		4
        /*0054*/ 	.byte	0x03, 0x5f
        /*0056*/ 	.short	0x0101


	//----- nvinfo : EIATTR_VRC_CTA_INIT_COUNT
	.align		4
        /*0058*/ 	.byte	0x02, 0x4a
	.zero		1
	.zero		1


	//----- nvinfo : EIATTR_EXIT_INSTR_OFFSETS
	.align		4
        /*005c*/ 	.byte	0x04, 0x1c
        /*005e*/ 	.short	(.L_81 - .L_80)


	//   ....[0]....
.L_80:
        /*0060*/ 	.word	0x00001890


	//----- nvinfo : EIATTR_CBANK_PARAM_SIZE
	.align		4
.L_81:
        /*0064*/ 	.byte	0x03, 0x19
        /*0066*/ 	.short	0x001c


	//----- nvinfo : EIATTR_PARAM_CBANK
	.align		4
        /*0068*/ 	.byte	0x04, 0x0a
        /*006a*/ 	.short	(.L_83 - .L_82)
	.align		4
.L_82:
        /*006c*/ 	.word	index@(.nv.constant0._Z16MulMatTiledShMemPjS_S_i)
        /*0070*/ 	.short	0x0380
        /*0072*/ 	.short	0x001c


	//----- nvinfo : EIATTR_SW_WAR
	.align		4
.L_83:
        /*0074*/ 	.byte	0x04, 0x36
        /*0076*/ 	.short	(.L_85 - .L_84)
.L_84:
        /*0078*/ 	.word	0x00000008
.L_85:


//--------------------- .nv.info._Z16AddMatTiledShMemPjS_S_i --------------------------
	.section	.nv.info._Z16AddMatTiledShMemPjS_S_i,"",@"SHT_CUDA_INFO"
	.sectionflags	@""
	.align	4


	//----- nvinfo : EIATTR_CUDA_API_VERSION
	.align		4
        /*0000*/ 	.byte	0x04, 0x37
        /*0002*/ 	.short	(.L_87 - .L_86)
.L_86:
        /*0004*/ 	.word	0x00000082


	//----- nvinfo : EIATTR_KPARAM_INFO
	.align		4
.L_87:
        /*0008*/ 	.byte	0x04, 0x17
        /*000a*/ 	.short	(.L_89 - .L_88)
.L_88:
        /*000c*/ 	.word	0x00000000
        /*0010*/ 	.short	0x0003
        /*0012*/ 	.short	0x0018
        /*0014*/ 	.byte	0x00, 0xf0, 0x11, 0x00


	//----- nvinfo : EIATTR_KPARAM_INFO
	.align		4
.L_89:
        /*0018*/ 	.byte	0x04, 0x17
        /*001a*/ 	.short	(.L_91 - .L_90)
.L_90:
        /*001c*/ 	.word	0x00000000
        /*0020*/ 	.short	0x0002
        /*0022*/ 	.short	0x0010
        /*0024*/ 	.byte	0x00, 0xf5, 0x21, 0x00


	//----- nvinfo : EIATTR_KPARAM_INFO
	.align		4
.L_91:
        /*0028*/ 	.byte	0x04, 0x17
        /*002a*/ 	.short	(.L_93 - .L_92)
.L_92:
        /*002c*/ 	.word	0x00000000
        /*0030*/ 	.short	0x0001
        /*0032*/ 	.short	0x0008
        /*0034*/ 	.byte	0x00, 0xf5, 0x21, 0x00


	//----- nvinfo : EIATTR_KPARAM_INFO
	.align		4
.L_93:
        /*0038*/ 	.byte	0x04, 0x17
        /*003a*/ 	.short	(.L_95 - .L_94)
.L_94:
        /*003c*/ 	.word	0x00000000
        /*0040*/ 	.short	0x0000
        /*0042*/ 	.short	0x0000
        /*0044*/ 	.byte	0x00, 0xf5, 0x21, 0x00


	//----- nvinfo : EIATTR_SPARSE_MMA_MASK
	.align		4
.L_95:
        /*0048*/ 	.byte	0x03, 0x50
        /*004a*/ 	.short	0x0000


	//----- nvinfo : EIATTR_MAXREG_COUNT
	.align		4
        /*004c*/ 	.byte	0x03, 0x1b
        /*004e*/ 	.short	0x00ff


	//----- nvinfo : EIATTR_NUM_BARRIERS
	.align		4
        /*0050*/ 	.byte	0x02, 0x4c
        /*0052*/ 	.byte	0x01
	.zero		1


	//----- nvinfo : EIATTR_MERCURY_ISA_VERSION
	.align		4
        /*0054*/ 	.byte	0x03, 0x5f
        /*0056*/ 	.short	0x0101


	//----- nvinfo : EIATTR_VRC_CTA_INIT_COUNT
	.align		4
        /*0058*/ 	.byte	0x02, 0x4a
	.zero		1
	.zero		1


	//----- nvinfo : EIATTR_EXIT_INSTR_OFFSETS
	.align		4
        /*005c*/ 	.byte	0x04, 0x1c
        /*005e*/ 	.short	(.L_97 - .L_96)


	//   ....[0]....
.L_96:
        /*0060*/ 	.word	0x00000740


	//   ....[1]....
        /*0064*/ 	.word	0x00000790


	//----- nvinfo : EIATTR_CRS_STACK_SIZE
	.align		4
.L_97:
        /*0068*/ 	.byte	0x04, 0x1e
        /*006a*/ 	.short	(.L_99 - .L_98)
.L_98:
        /*006c*/ 	.word	0x00000000


	//----- nvinfo : EIATTR_CBANK_PARAM_SIZE
	.align		4
.L_99:
        /*0070*/ 	.byte	0x03, 0x19
        /*0072*/ 	.short	0x001c


	//----- nvinfo : EIATTR_PARAM_CBANK
	.align		4
        /*0074*/ 	.byte	0x04, 0x0a
        /*0076*/ 	.short	(.L_101 - .L_100)
	.align		4
.L_100:
        /*0078*/ 	.word	index@(.nv.constant0._Z16AddMatTiledShMemPjS_S_i)
        /*007c*/ 	.short	0x0380
        /*007e*/ 	.short	0x001c


	//----- nvinfo : EIATTR_SW_WAR
	.align		4
.L_101:
        /*0080*/ 	.byte	0x04, 0x36
        /*0082*/ 	.short	(.L_103 - .L_102)
.L_102:
        /*0084*/ 	.word	0x00000008
.L_103:


//--------------------- .nv.info._Z18simpleMatMulKernelPjS_S_i --------------------------
	.section	.nv.info._Z18simpleMatMulKernelPjS_S_i,"",@"SHT_CUDA_INFO"
	.sectionflags	@""
	.align	4


	//----- nvinfo : EIATTR_CUDA_API_VERSION
	.align		4
        /*0000*/ 	.byte	0x04, 0x37
        /*0002*/ 	.short	(.L_105 - .L_104)
.L_104:
        /*0004*/ 	.word	0x00000082


	//----- nvinfo : EIATTR_KPARAM_INFO
	.align		4
.L_105:
        /*0008*/ 	.byte	0x04, 0x17
        /*000a*/ 	.short	(.L_107 - .L_106)
.L_106:
        /*000c*/ 	.word	0x00000000
        /*0010*/ 	.short	0x0003
        /*0012*/ 	.short	0x0018
        /*0014*/ 	.byte	0x00, 0xf0, 0x11, 0x00


	//----- nvinfo : EIATTR_KPARAM_INFO
	.align		4
.L_107:
        /*0018*/ 	.byte	0x04, 0x17
        /*001a*/ 	.short	(.L_109 - .L_108)
.L_108:
        /*001c*/ 	.word	0x00000000
        /*0020*/ 	.short	0x0002
        /*0022*/ 	.short	0x0010
        /*0024*/ 	.byte	0x00, 0xf5, 0x21, 0x00


	//----- nvinfo : EIATTR_KPARAM_INFO
	.align		4
.L_109:
        /*0028*/ 	.byte	0x04, 0x17
        /*002a*/ 	.short	(.L_111 - .L_110)
.L_110:
        /*002c*/ 	.word	0x00000000
        /*0030*/ 	.short	0x0001
        /*0032*/ 	.short	0x0008
        /*0034*/ 	.byte	0x00, 0xf5, 0x21, 0x00


	//----- nvinfo : EIATTR_KPARAM_INFO
	.align		4
.L_111:
        /*0038*/ 	.byte	0x04, 0x17
        /*003a*/ 	.short	(.L_113 - .L_112)
.L_112:
        /*003c*/ 	.word	0x00000000
        /*0040*/ 	.short	0x0000
        /*0042*/ 	.short	0x0000
        /*0044*/ 	.byte	0x00, 0xf5, 0x21, 0x00


	//----- nvinfo : EIATTR_SPARSE_MMA_MASK
	.align		4
.L_113:
        /*0048*/ 	.byte	0x03, 0x50
        /*004a*/ 	.short	0x0000


	//----- nvinfo : EIATTR_MAXREG_COUNT
	.align		4
        /*004c*/ 	.byte	0x03, 0x1b
        /*004e*/ 	.short	0x00ff


	//----- nvinfo : EIATTR_MERCURY_ISA_VERSION
	.align		4
        /*0050*/ 	.byte	0x03, 0x5f
        /*0052*/ 	.short	0x0101


	//----- nvinfo : EIATTR_VRC_CTA_INIT_COUNT
	.align		4
        /*0054*/ 	.byte	0x02, 0x4a
	.zero		1
	.zero		1


	//----- nvinfo : EIATTR_EXIT_INSTR_OFFSETS
	.align		4
        /*0058*/ 	.byte	0x04, 0x1c
        /*005a*/ 	.short	(.L_115 - .L_114)


	//   ....[0]....
.L_114:
        /*005c*/ 	.word	0x000000c0


	//   ....[1]....
        /*0060*/ 	.word	0x00000a90


	//----- nvinfo : EIATTR_CBANK_PARAM_SIZE
	.align		4
.L_115:
        /*0064*/ 	.byte	0x03, 0x19
        /*0066*/ 	.short	0x001c


	//----- nvinfo : EIATTR_PARAM_CBANK
	.align		4
        /*0068*/ 	.byte	0x04, 0x0a
        /*006a*/ 	.short	(.L_117 - .L_116)
	.align		4
.L_116:
        /*006c*/ 	.word	index@(.nv.constant0._Z18simpleMatMulKernelPjS_S_i)
        /*0070*/ 	.short	0x0380
        /*0072*/ 	.short	0x001c


	//----- nvinfo : EIATTR_SW_WAR
	.align		4
.L_117:
        /*0074*/ 	.byte	0x04, 0x36
        /*0076*/ 	.short	(.L_119 - .L_118)
.L_118:
        /*0078*/ 	.word	0x00000008
.L_119:


//--------------------- .nv.info._Z18simpleAddMatKernelPjS_S_i --------------------------
	.section	.nv.info._Z18simpleAddMatKernelPjS_S_i,"",@"SHT_CUDA_INFO"
	.sectionflags	@""
	.align	4


	//----- nvinfo : EIATTR_CUDA_API_VERSION
	.align		4
        /*0000*/ 	.byte	0x04, 0x37
        /*0002*/ 	.short	(.L_121 - .L_120)
.L_120:
        /*0004*/ 	.word	0x00000082


	//----- nvinfo : EIATTR_KPARAM_INFO
	.align		4
.L_121:
        /*0008*/ 	.byte	0x04, 0x17
        /*000a*/ 	.short	(.L_123 - .L_122)
.L_122:
        /*000c*/ 	.word	0x00000000
        /*0010*/ 	.short	0x0003
        /*0012*/ 	.short	0x0018
        /*0014*/ 	.byte	0x00, 0xf0, 0x11, 0x00


	//----- nvinfo : EIATTR_KPARAM_INFO
	.align		4
.L_123:
        /*0018*/ 	.byte	0x04, 0x17
        /*001a*/ 	.short	(.L_125 - .L_124)
.L_124:
        /*001c*/ 	.word	0x00000000
        /*0020*/ 	.short	0x0002
        /*0022*/ 	.short	0x0010
        /*0024*/ 	.byte	0x00, 0xf5, 0x21, 0x00


	//----- nvinfo : EIATTR_KPARAM_INFO
	.align		4
.L_125:
        /*0028*/ 	.byte	0x04, 0x17
        /*002a*/ 	.short	(.L_127 - .L_126)
.L_126:
        /*002c*/ 	.word	0x00000000
        /*0030*/ 	.short	0x0001
        /*0032*/ 	.short	0x0008
        /*0034*/ 	.byte	0x00, 0xf5, 0x21, 0x00


	//----- nvinfo : EIATTR_KPARAM_INFO
	.align		4
.L_127:
        /*0038*/ 	.byte	0x04, 0x17
        /*003a*/ 	.short	(.L_129 - .L_128)
.L_128:
        /*003c*/ 	.word	0x00000000
        /*0040*/ 	.short	0x0000
        /*0042*/ 	.short	0x0000
        /*0044*/ 	.byte	0x00, 0xf5, 0x21, 0x00


	//----- nvinfo : EIATTR_SPARSE_MMA_MASK
	.align		4
.L_129:
        /*0048*/ 	.byte	0x03, 0x50
        /*004a*/ 	.short	0x0000


	//----- nvinfo : EIATTR_MAXREG_COUNT
	.align		4
        /*004c*/ 	.byte	0x03, 0x1b
        /*004e*/ 	.short	0x00ff


	//----- nvinfo : EIATTR_MERCURY_ISA_VERSION
	.align		4
        /*0050*/ 	.byte	0x03, 0x5f
        /*0052*/ 	.short	0x0101


	//----- nvinfo : EIATTR_VRC_CTA_INIT_COUNT
	.align		4
        /*0054*/ 	.byte	0x02, 0x4a
	.zero		1
	.zero		1


	//----- nvinfo : EIATTR_EXIT_INSTR_OFFSETS
	.align		4
        /*0058*/ 	.byte	0x04, 0x1c
        /*005a*/ 	.short	(.L_131 - .L_130)


	//   ....[0]....
.L_130:
        /*005c*/ 	.word	0x00000080


	//   ....[1]....
        /*0060*/ 	.word	0x00000140


	//----- nvinfo : EIATTR_CBANK_PARAM_SIZE
	.align		4
.L_131:
        /*0064*/ 	.byte	0x03, 0x19
        /*0066*/ 	.short	0x001c


	//----- nvinfo : EIATTR_PARAM_CBANK
	.align		4
        /*0068*/ 	.byte	0x04, 0x0a
        /*006a*/ 	.short	(.L_133 - .L_132)
	.align		4
.L_132:
        /*006c*/ 	.word	index@(.nv.constant0._Z18simpleAddMatKernelPjS_S_i)
        /*0070*/ 	.short	0x0380
        /*0072*/ 	.short	0x001c


	//----- nvinfo : EIATTR_SW_WAR
	.align		4
.L_133:
        /*0074*/ 	.byte	0x04, 0x36
        /*0076*/ 	.short	(.L_135 - .L_134)
.L_134:
        /*0078*/ 	.word	0x00000008
.L_135:


//--------------------- .nv.callgraph             --------------------------
	.section	.nv.callgraph,"",@"SHT_CUDA_CALLGRAPH"
	.align	4
	.sectionentsize	8
	.align		4
        /*0000*/ 	.word	0x00000000
	.align		4
        /*0004*/ 	.word	0xffffffff
	.align		4
        /*0008*/ 	.word	0x00000000
	.align		4
        /*000c*/ 	.word	0xfffffffe
	.align		4
        /*0010*/ 	.word	0x00000000
	.align		4
        /*0014*/ 	.word	0xfffffffd
	.align		4
        /*0018*/ 	.word	0x00000000
	.align		4
        /*001c*/ 	.word	0xfffffffc


//--------------------- .text._Z31MulMatTiledShMemNoBankConflictsPjS_S_i --------------------------
	.section	.text._Z31MulMatTiledShMemNoBankConflictsPjS_S_i,"ax",@progbits
	.align	128
        .global         _Z31MulMatTiledShMemNoBankConflictsPjS_S_i
        .type           _Z31MulMatTiledShMemNoBankConflictsPjS_S_i,@function
        .size           _Z31MulMatTiledShMemNoBankConflictsPjS_S_i,(.L_x_27 - _Z31MulMatTiledShMemNoBankConflictsPjS_S_i)
        .other          _Z31MulMatTiledShMemNoBankConflictsPjS_S_i,@"STO_CUDA_ENTRY STV_DEFAULT"
_Z31MulMatTiledShMemNoBankConflictsPjS_S_i:
.text._Z31MulMatTiledShMemNoBankConflictsPjS_S_i:
[----:B------:R-:W-:Y:S08]  /*0000*/  LDC R1, c[0x0][0x37c] ;  /* 0x0000df00ff017b82 */ /* 0x000ff00000000800 */
[----:B------:R-:W0:Y:S01]  /*0010*/  LDC R5, c[0x0][0x398] ;  /* 0x0000e600ff057b82 */ /* 0x000e220000000800 */
[----:B------:R-:W1:Y:S01]  /*0020*/  S2R R6, SR_CTAID.X ;  /* 0x0000000000067919 */ /* 0x000e620000002500 */
[----:B------:R-:W2:Y:S01]  /*0030*/  LDCU.64 UR8, c[0x0][0x358] ;  /* 0x00006b00ff0877ac */ /* 0x000ea20008000a00 */
[----:B------:R-:W-:Y:S01]  /*0040*/  HFMA2 R31, -RZ, RZ, 0, 0 ;  /* 0x00000000ff1f7431 */ /* 0x000fe200000001ff */
[----:B------:R-:W1:Y:S01]  /*0050*/  S2R R3, SR_TID.X ;  /* 0x0000000000037919 */ /* 0x000e620000002100 */
[----:B------:R-:W3:Y:S01]  /*0060*/  S2R R11, SR_CTAID.Y ;  /* 0x00000000000b7919 */ /* 0x000ee20000002600 */
[----:B------:R-:W3:Y:S01]  /*0070*/  S2R R2, SR_TID.Y ;  /* 0x0000000000027919 */ /* 0x000ee20000002200 */
[----:B0-----:R-:W-:-:S02]  /*0080*/  ISETP.GE.AND P0, PT, R5, 0x10, PT ;  /* 0x000000100500780c */ /* 0x001fc40003f06270 */
[----:B------:R-:W-:-:S04]  /*0090*/  SHF.R.S32.HI R0, RZ, 0x1f, R5 ;  /* 0x0000001fff007819 */ /* 0x000fc80000011405 */
[----:B------:R-:W-:Y:S02]  /*00a0*/  LEA.HI R0, R0, R5, RZ, 0x4 ;  /* 0x0000000500007211 */ /* 0x000fe400078f20ff */
[----:B-1----:R-:W-:Y:S02]  /*00b0*/  LEA R6, R6, R3, 0x4 ;  /* 0x0000000306067211 */ /* 0x002fe400078e20ff */
[----:B---3--:R-:W-:-:S03]  /*00c0*/  LEA R20, R11, R2, 0x4 ;  /* 0x000000020b147211 */ /* 0x008fc600078e20ff */
[----:B--2---:R-:W-:Y:S05]  /*00d0*/  @!P0 BRA `(.L_x_0) ;  /* 0x0000001400d48947 */ /* 0x004fea0003800000 */
[----:B------:R-:W0:Y:S01]  /*00e0*/  S2UR UR6, SR_CgaCtaId ;  /* 0x00000000000679c3 */ /* 0x000e220000008800 */
[----:B------:R-:W-:Y:S01]  /*00f0*/  SHF.R.S32.HI R29, RZ, 0x4, R0 ;  /* 0x00000004ff1d7819 */ /* 0x000fe20000011400 */
[----:B------:R-:W-:Y:S01]  /*0100*/  UMOV UR4, 0x400 ;  /* 0x0000040000047882 */ /* 0x000fe20000000000 */
[----:B------:R-:W-:Y:S01]  /*0110*/  IMAD R7, R6, R5, R2 ;  /* 0x0000000506077224 */ /* 0x000fe200078e0202 */
[----:B------:R-:W-:Y:S01]  /*0120*/  UIADD3 UR5, UPT, UPT, UR4, 0x400, URZ ;  /* 0x0000040004057890 */ /* 0x000fe2000fffe0ff */
[----:B------:R-:W-:Y:S02]  /*0130*/  IADD3 R0, PT, PT, R29, -0x1, RZ ;  /* 0xffffffff1d007810 */ /* 0x000fe40007ffe0ff */
[----:B------:R-:W-:Y:S02]  /*0140*/  MOV R31, RZ ;  /* 0x000000ff001f7202 */ /* 0x000fe40000000f00 */
[----:B------:R-:W-:Y:S02]  /*0150*/  ISETP.GE.U32.AND P0, PT, R0, 0x3, PT ;  /* 0x000000030000780c */ /* 0x000fe40003f06070 */
[----:B------:R-:W-:Y:S01]  /*0160*/  MOV R0, RZ ;  /* 0x000000ff00007202 */ /* 0x000fe20000000f00 */
[----:B0-----:R-:W-:-:S06]  /*0170*/  ULEA UR5, UR6, UR5, 0x18 ;  /* 0x0000000506057291 */ /* 0x001fcc000f8ec0ff */
[----:B------:R-:W-:-:S04]  /*0180*/  LEA R4, R2, UR5, 0x6 ;  /* 0x0000000502047c11 */ /* 0x000fc8000f8e30ff */
[----:B------:R-:W-:Y:S05]  /*0190*/  @!P0 BRA `(.L_x_1) ;  /* 0x0000000c00288947 */ /* 0x000fea0003800000 */
[C---:B------:R-:W-:Y:S01]  /*01a0*/  IADD3 R0, PT, PT, R3.reuse, 0x30, RZ ;  /* 0x0000003003007810 */ /* 0x040fe20007ffe0ff */
[----:B------:R-:W-:Y:S01]  /*01b0*/  ULEA UR5, UR6, UR4, 0x18 ;  /* 0x0000000406057291 */ /* 0x000fe2000f8ec0ff */
[C---:B------:R-:W-:Y:S01]  /*01c0*/  IADD3 R8, PT, PT, R3.reuse, 0x20, RZ ;  /* 0x0000002003087810 */ /* 0x040fe20007ffe0ff */
[CCC-:B------:R-:W-:Y:S01]  /*01d0*/  IMAD R24, R3.reuse, R5.reuse, R2.reuse ;  /* 0x0000000503187224 */ /* 0x1c0fe200078e0202 */
[C---:B------:R-:W-:Y:S01]  /*01e0*/  IADD3 R9, PT, PT, R3.reuse, 0x10, RZ ;  /* 0x0000001003097810 */ /* 0x040fe20007ffe0ff */
[-CC-:B------:R-:W-:Y:S02]  /*01f0*/  IMAD R0, R0, R5.reuse, R2.reuse ;  /* 0x0000000500007224 */ /* 0x180fe400078e0202 */
[----:B------:R-:W-:Y:S02]  /*0200*/  HFMA2 R31, -RZ, RZ, 0, 0 ;  /* 0x00000000ff1f7431 */ /* 0x000fe400000001ff */
[-CC-:B------:R-:W-:Y:S01]  /*0210*/  IMAD R8, R8, R5.reuse, R2.reuse ;  /* 0x0000000508087224 */ /* 0x180fe200078e0202 */
[----:B------:R-:W-:Y:S01]  /*0220*/  LEA R23, R3, UR5, 0x2 ;  /* 0x0000000503177c11 */ /* 0x000fe2000f8e10ff */
[----:B------:R-:W-:Y:S01]  /*0230*/  IMAD R9, R9, R5, R2 ;  /* 0x0000000509097224 */ /* 0x000fe200078e0202 */
[----:B------:R-:W-:-:S02]  /*0240*/  LEA R30, R11, R0, 0x4 ;  /* 0x000000000b1e7211 */ /* 0x000fc400078e20ff */
[----:B------:R-:W-:Y:S02]  /*0250*/  LOP3.LUT R0, R29, 0x7fffffc, RZ, 0xc0, !PT ;  /* 0x07fffffc1d007812 */ /* 0x000fe400078ec0ff */
[C---:B------:R-:W-:Y:S02]  /*0260*/  LEA R24, R11.reuse, R24, 0x4 ;  /* 0x000000180b187211 */ /* 0x040fe400078e20ff */
[C---:B------:R-:W-:Y:S02]  /*0270*/  LEA R28, R11.reuse, R8, 0x4 ;  /* 0x000000080b1c7211 */ /* 0x040fe400078e20ff */
[----:B------:R-:W-:Y:S02]  /*0280*/  LEA R26, R11, R9, 0x4 ;  /* 0x000000090b1a7211 */ /* 0x000fe400078e20ff */
[----:B------:R-:W-:Y:S02]  /*0290*/  MOV R27, R7 ;  /* 0x00000007001b7202 */ /* 0x000fe40000000f00 */
[----:B------:R-:W-:-:S02]  /*02a0*/  LEA R21, R3, R4, 0x2 ;  /* 0x0000000403157211 */ /* 0x000fc400078e10ff */
[----:B------:R-:W-:Y:S02]  /*02b0*/  IADD3 R25, PT, PT, -R0, RZ, RZ ;  /* 0x000000ff00197210 */ /* 0x000fe40007ffe1ff */
[----:B------:R-:W-:-:S07]  /*02c0*/  LEA R22, R2, R23, 0x6 ;  /* 0x0000001702167211 */ /* 0x000fce00078e30ff */
.L_x_2:
[----:B------:R-:W0:Y:S08]  /*02d0*/  LDC.64 R16, c[0x0][0x380] ;  /* 0x0000e000ff107b82 */ /* 0x000e300000000a00 */
[----:B------:R-:W1:Y:S01]  /*02e0*/  LDC.64 R18, c[0x0][0x388] ;  /* 0x0000e200ff127b82 */ /* 0x000e620000000a00 */
[----:B0-----:R-:W-:-:S05]  /*02f0*/  IMAD.WIDE R16, R27, 0x4, R16 ;  /* 0x000000041b107825 */ /* 0x001fca00078e0210 */
[----:B------:R-:W2:Y:S01]  /*0300*/  LDG.E R11, desc[UR8][R16.64] ;  /* 0x00000008100b7981 */ /* 0x000ea2000c1e1900 */
[----:B-1----:R-:W-:-:S05]  /*0310*/  IMAD.WIDE.U32 R8, R24, 0x4, R18 ;  /* 0x0000000418087825 */ /* 0x002fca00078e0012 */
[----:B------:R-:W3:Y:S04]  /*0320*/  LDG.E R32, desc[UR8][R8.64] ;  /* 0x0000000808207981 */ /* 0x000ee8000c1e1900 */
[----:B--2---:R-:W-:Y:S04]  /*0330*/  STS [R22], R11 ;  /* 0x0000000b16007388 */ /* 0x004fe80000000800 */
[----:B---3--:R-:W-:Y:S01]  /*0340*/  STS [R21], R32 ;  /* 0x0000002015007388 */ /* 0x008fe20000000800 */
[----:B------:R-:W-:Y:S06]  /*0350*/  BAR.SYNC.DEFER_BLOCKING 0x0 ;  /* 0x0000000000007b1d */ /* 0x000fec0000010000 */
[----:B------:R-:W-:Y:S04]  /*0360*/  LDS R10, [R23] ;  /* 0x00000000170a7984 */ /* 0x000fe80000000800 */
[----:B------:R-:W0:Y:S04]  /*0370*/  LDS.128 R12, [R4] ;  /* 0x00000000040c7984 */ /* 0x000e280000000c00 */
[----:B------:R-:W1:Y:S04]  /*0380*/  LDS R34, [R23+0x40] ;  /* 0x0000400017227984 */ /* 0x000e680000000800 */
[----:B------:R-:W2:Y:S04]  /*0390*/  LDS R33, [R23+0x80] ;  /* 0x0000800017217984 */ /* 0x000ea80000000800 */
[----:B------:R-:W-:Y:S01]  /*03a0*/  LDS R32, [R23+0x140] ;  /* 0x0001400017207984 */ /* 0x000fe20000000800 */
[----:B0-----:R-:W-:-:S03]  /*03b0*/  IMAD R10, R10, R12, R31 ;  /* 0x0000000c0a0a7224 */ /* 0x001fc600078e021f */
[----:B------:R-:W0:Y:S01]  /*03c0*/  LDS R12, [R23+0xc0] ;  /* 0x0000c000170c7984 */ /* 0x000e220000000800 */
[----:B-1----:R-:W-:-:S03]  /*03d0*/  IMAD R13, R34, R13, R10 ;  /* 0x0000000d220d7224 */ /* 0x002fc600078e020a */
[----:B------:R-:W-:Y:S04]  /*03e0*/  LDS R34, [R23+0x100] ;  /* 0x0001000017227984 */ /* 0x000fe80000000800 */
[----:B------:R-:W1:Y:S04]  /*03f0*/  LDS.128 R8, [R4+0x10] ;  /* 0x0000100004087984 */ /* 0x000e680000000c00 */
[----:B------:R-:W3:Y:S01]  /*0400*/  LDS R31, [R23+0x180] ;  /* 0x00018000171f7984 */ /* 0x000ee20000000800 */
[----:B--2---:R-:W-:-:S03]  /*0410*/  IMAD R13, R33, R14, R13 ;  /* 0x0000000e210d7224 */ /* 0x004fc600078e020d */
[----:B------:R-:W-:Y:S01]  /*0420*/  LDS R33, [R23+0x280] ;  /* 0x0002800017217984 */ /* 0x000fe20000000800 */
[----:B0-----:R-:W-:-:S04]  /*0430*/  IMAD R13, R12, R15, R13 ;  /* 0x0000000f0c0d7224 */ /* 0x001fc800078e020d */
[----:B-1----:R-:W-:Y:S02]  /*0440*/  IMAD R13, R34, R8, R13 ;  /* 0x00000008220d7224 */ /* 0x002fe400078e020d */
[----:B------:R-:W0:Y:S02]  /*0450*/  LDS R8, [R23+0x1c0] ;  /* 0x0001c00017087984 */ /* 0x000e240000000800 */
[----:B------:R-:W-:Y:S02]  /*0460*/  IMAD R9, R32, R9, R13 ;  /* 0x0000000920097224 */ /* 0x000fe400078e020d */
[----:B------:R-:W-:Y:S04]  /*0470*/  LDS R32, [R23+0x200] ;  /* 0x0002000017207984 */ /* 0x000fe80000000800 */
[----:B------:R-:W1:Y:S01]  /*0480*/  LDS.128 R12, [R4+0x20] ;  /* 0x00002000040c7984 */ /* 0x000e620000000c00 */
[----:B---3--:R-:W-:-:S03]  /*0490*/  IMAD R9, R31, R10, R9 ;  /* 0x0000000a1f097224 */ /* 0x008fc600078e0209 */
[----:B------:R-:W2:Y:S04]  /*04a0*/  LDS R31, [R23+0x240] ;  /* 0x00024000171f7984 */ /* 0x000ea80000000800 */
[----:B------:R-:W3:Y:S04]  /*04b0*/  LDS R10, [R23+0x2c0] ;  /* 0x0002c000170a7984 */ /* 0x000ee80000000800 */
[----:B------:R-:W-:Y:S01]  /*04c0*/  LDS R34, [R23+0x3c0] ;  /* 0x0003c00017227984 */ /* 0x000fe20000000800 */
[----:B0-----:R-:W-:-:S03]  /*04d0*/  IMAD R9, R8, R11, R9 ;  /* 0x0000000b08097224 */ /* 0x001fc600078e0209 */
[----:B------:R-:W-:Y:S01]  /*04e0*/  LDS R8, [R23+0x340] ;  /* 0x0003400017087984 */ /* 0x000fe20000000800 */
[----:B-1----:R-:W-:-:S03]  /*04f0*/  IMAD R12, R32, R12, R9 ;  /* 0x0000000c200c7224 */ /* 0x002fc600078e0209 */
[----:B------:R-:W-:Y:S01]  /*0500*/  LDS R9, [R23+0x300] ;  /* 0x0003000017097984 */ /* 0x000fe20000000800 */
[----:B--2---:R-:W-:-:S03]  /*0510*/  IMAD R13, R31, R13, R12 ;  /* 0x0000000d1f0d7224 */ /* 0x004fc600078e020c */
[----:B------:R-:W-:Y:S01]  /*0520*/  LDS R31, [R23+0x380] ;  /* 0x00038000171f7984 */ /* 0x000fe20000000800 */
[----:B------:R-:W-:-:S04]  /*0530*/  IMAD R13, R33, R14, R13 ;  /* 0x0000000e210d7224 */ /* 0x000fc800078e020d */
[----:B---3--:R-:W-:Y:S02]  /*0540*/  IMAD R10, R10, R15, R13 ;  /* 0x0000000f0a0a7224 */ /* 0x008fe400078e020d */
[----:B------:R-:W0:Y:S01]  /*0550*/  LDS.128 R12, [R4+0x30] ;  /* 0x00003000040c7984 */ /* 0x000e220000000c00 */
[----:B------:R-:W-:Y:S01]  /*0560*/  BAR.SYNC.DEFER_BLOCKING 0x0 ;  /* 0x0000000000007b1d */ /* 0x000fe20000010000 */
[----:B------:R-:W-:-:S05]  /*0570*/  IMAD.WIDE.U32 R32, R26, 0x4, R18 ;  /* 0x000000041a207825 */ /* 0x000fca00078e0012 */
[----:B------:R-:W2:Y:S04]  /*0580*/  LDG.E R37, desc[UR8][R16.64+0x40] ;  /* 0x0000400810257981 */ /* 0x000ea8000c1e1900 */
[----:B------:R-:W3:Y:S01]  /*0590*/  LDG.E R32, desc[UR8][R32.64] ;  /* 0x0000000820207981 */ /* 0x000ee2000c1e1900 */
[----:B0-----:R-:W-:-:S04]  /*05a0*/  IMAD R10, R9, R12, R10 ;  /* 0x0000000c090a7224 */ /* 0x001fc800078e020a */
[----:B------:R-:W-:-:S04]  /*05b0*/  IMAD R13, R8, R13, R10 ;  /* 0x0000000d080d7224 */ /* 0x000fc800078e020a */
[----:B------:R-:W-:-:S04]  /*05c0*/  IMAD R13, R31, R14, R13 ;  /* 0x0000000e1f0d7224 */ /* 0x000fc800078e020d */
[----:B------:R-:W-:Y:S01]  /*05d0*/  IMAD R13, R34, R15, R13 ;  /* 0x0000000f220d7224 */ /* 0x000fe200078e020d */
[----:B--2---:R-:W-:Y:S04]  /*05e0*/  STS [R22], R37 ;  /* 0x0000002516007388 */ /* 0x004fe80000000800 */
[----:B---3--:R-:W-:Y:S01]  /*05f0*/  STS [R21], R32 ;  /* 0x0000002015007388 */ /* 0x008fe20000000800 */
[----:B------:R-:W-:Y:S06]  /*0600*/  BAR.SYNC.DEFER_BLOCKING 0x0 ;  /* 0x0000000000007b1d */ /* 0x000fec0000010000 */
[----:B------:R-:W-:Y:S04]  /*0610*/  LDS R35, [R23] ;  /* 0x0000000017237984 */ /* 0x000fe80000000800 */
[----:B------:R-:W0:Y:S04]  /*0620*/  LDS.128 R8, [R4] ;  /* 0x0000000004087984 */ /* 0x000e280000000c00 */
[----:B------:R-:W1:Y:S04]  /*0630*/  LDS R12, [R23+0x40] ;  /* 0x00004000170c7984 */ /* 0x000e680000000800 */
[----:B------:R-:W2:Y:S04]  /*0640*/  LDS R31, [R23+0x80] ;  /* 0x00008000171f7984 */ /* 0x000ea80000000800 */
[----:B------:R-:W-:Y:S04]  /*0650*/  LDS R34, [R23+0x100] ;  /* 0x0001000017227984 */ /* 0x000fe80000000800 */
[----:B------:R-:W-:Y:S04]  /*0660*/  LDS R32, [R23+0x140] ;  /* 0x0001400017207984 */ /* 0x000fe80000000800 */
[----:B------:R-:W-:Y:S01]  /*0670*/  LDS R33, [R23+0x180] ;  /* 0x0001800017217984 */ /* 0x000fe20000000800 */
[----:B0-----:R-:W-:-:S03]  /*0680*/  IMAD R13, R35, R8, R13 ;  /* 0x00000008230d7224 */ /* 0x001fc600078e020d */
[----:B------:R-:W0:Y:S01]  /*0690*/  LDS R8, [R23+0xc0] ;  /* 0x0000c00017087984 */ /* 0x000e220000000800 */
[----:B-1----:R-:W-:-:S03]  /*06a0*/  IMAD R9, R12, R9, R13 ;  /* 0x000000090c097224 */ /* 0x002fc600078e020d */
[----:B------:R-:W1:Y:S01]  /*06b0*/  LDS.128 R12, [R4+0x10] ;  /* 0x00001000040c7984 */ /* 0x000e620000000c00 */
[----:B--2---:R-:W-:-:S03]  /*06c0*/  IMAD R9, R31, R10, R9 ;  /* 0x0000000a1f097224 */ /* 0x004fc600078e0209 */
[----:B------:R-:W-:Y:S01]  /*06d0*/  LDS R31, [R23+0x200] ;  /* 0x00020000171f7984 */ /* 0x000fe20000000800 */
[----:B0-----:R-:W-:-:S04]  /*06e0*/  IMAD R9, R8, R11, R9 ;  /* 0x0000000b08097224 */ /* 0x001fc800078e0209 */
[----:B-1----:R-:W-:Y:S02]  /*06f0*/  IMAD R9, R34, R12, R9 ;  /* 0x0000000c22097224 */ /* 0x002fe400078e0209 */
[----:B------:R-:W0:Y:S02]  /*0700*/  LDS R12, [R23+0x1c0] ;  /* 0x0001c000170c7984 */ /* 0x000e240000000800 */
[----:B------:R-:W-:Y:S02]  /*0710*/  IMAD R13, R32, R13, R9 ;  /* 0x0000000d200d7224 */ /* 0x000fe400078e0209 */
[----:B------:R-:W1:Y:S04]  /*0720*/  LDS.128 R8, [R4+0x20] ;  /* 0x0000200004087984 */ /* 0x000e680000000c00 */
[----:B------:R-:W2:Y:S01]  /*0730*/  LDS R32, [R23+0x240] ;  /* 0x0002400017207984 */ /* 0x000ea20000000800 */
[----:B------:R-:W-:-:S03]  /*0740*/  IMAD R13, R33, R14, R13 ;  /* 0x0000000e210d7224 */ /* 0x000fc600078e020d */
[----:B------:R-:W3:Y:S04]  /*0750*/  LDS R33, [R23+0x280] ;  /* 0x0002800017217984 */ /* 0x000ee80000000800 */
[----:B------:R-:W4:Y:S04]  /*0760*/  LDS R14, [R23+0x2c0] ;  /* 0x0002c000170e7984 */ /* 0x000f280000000800 */
[----:B------:R-:W-:Y:S01]  /*0770*/  LDS R34, [R23+0x3c0] ;  /* 0x0003c00017227984 */ /* 0x000fe20000000800 */
[----:B0-----:R-:W-:-:S04]  /*0780*/  IMAD R13, R12, R15, R13 ;  /* 0x0000000f0c0d7224 */ /* 0x001fc800078e020d */
[----:B-1----:R-:W-:Y:S02]  /*0790*/  IMAD R8, R31, R8, R13 ;  /* 0x000000081f087224 */ /* 0x002fe400078e020d */
[----:B------:R-:W-:Y:S02]  /*07a0*/  LDS R31, [R23+0x380] ;  /* 0x00038000171f7984 */ /* 0x000fe40000000800 */
[----:B--2---:R-:W-:Y:S02]  /*07b0*/  IMAD R9, R32, R9, R8 ;  /* 0x0000000920097224 */ /* 0x004fe400078e0208 */
[----:B------:R-:W-:Y:S02]  /*07c0*/  LDS R8, [R23+0x340] ;  /* 0x0003400017087984 */ /* 0x000fe40000000800 */
[----:B---3--:R-:W-:Y:S02]  /*07d0*/  IMAD R10, R33, R10, R9 ;  /* 0x0000000a210a7224 */ /* 0x008fe400078e0209 */
[----:B------:R-:W-:Y:S02]  /*07e0*/  LDS R9, [R23+0x300] ;  /* 0x0003000017097984 */ /* 0x000fe40000000800 */
[----:B----4-:R-:W-:-:S02]  /*07f0*/  IMAD R10, R14, R11, R10 ;  /* 0x0000000b0e0a7224 */ /* 0x010fc400078e020a */
        /* <DEDUP_REMOVED lines=8> */
[----:B------:R-:W-:Y:S02]  /*0880*/  IMAD R13, R34, R15, R13 ;  /* 0x0000000f220d7224 */ /* 0x000fe400078e020d */
[----:B------:R-:W-:Y:S01]  /*0890*/  IMAD.WIDE.U32 R18, R30, 0x4, R18 ;  /* 0x000000041e127825 */ /* 0x000fe200078e0012 */
[----:B--2---:R-:W-:Y:S04]  /*08a0*/  STS [R22], R37 ;  /* 0x0000002516007388 */ /* 0x004fe80000000800 */
[----:B---3--:R-:W-:Y:S01]  /*08b0*/  STS [R21], R32 ;  /* 0x0000002015007388 */ /* 0x008fe20000000800 */
[----:B------:R-:W-:Y:S06]  /*08c0*/  BAR.SYNC.DEFER_BLOCKING 0x0 ;  /* 0x0000000000007b1d */ /* 0x000fec0000010000 */
[----:B------:R-:W-:Y:S04]  /*08d0*/  LDS R35, [R23] ;  /* 0x0000000017237984 */ /* 0x000fe80000000800 */
[----:B------:R-:W0:Y:S04]  /*08e0*/  LDS.128 R8, [R4] ;  /* 0x0000000004087984 */ /* 0x000e280000000c00 */
[----:B------:R-:W1:Y:S04]  /*08f0*/  LDS R12, [R23+0x40] ;  /* 0x00004000170c7984 */ /* 0x000e680000000800 */
[----:B------:R-:W2:Y:S04]  /*0900*/  LDS R31, [R23+0x80] ;  /* 0x00008000171f7984 */ /* 0x000ea80000000800 */
[----:B------:R-:W3:Y:S04]  /*0910*/  LDS R33, [R23+0xc0] ;  /* 0x0000c00017217984 */ /* 0x000ee80000000800 */
[----:B------:R-:W-:Y:S04]  /*0920*/  LDS R32, [R23+0x100] ;  /* 0x0001000017207984 */ /* 0x000fe80000000800 */
[----:B------:R-:W-:Y:S01]  /*0930*/  LDS R34, [R23+0x240] ;  /* 0x0002400017227984 */ /* 0x000fe20000000800 */
[----:B0-----:R-:W-:-:S03]  /*0940*/  IMAD R8, R35, R8, R13 ;  /* 0x0000000823087224 */ /* 0x001fc600078e020d */
[----:B------:R-:W-:Y:S01]  /*0950*/  LDS R35, [R23+0x300] ;  /* 0x0003000017237984 */ /* 0x000fe20000000800 */
[----:B-1----:R-:W-:-:S03]  /*0960*/  IMAD R9, R12, R9, R8 ;  /* 0x000000090c097224 */ /* 0x002fc600078e0208 */
[----:B------:R-:W0:Y:S04]  /*0970*/  LDS.128 R12, [R4+0x10] ;  /* 0x00001000040c7984 */ /* 0x000e280000000c00 */
[----:B------:R-:W1:Y:S01]  /*0980*/  LDS R8, [R23+0x140] ;  /* 0x0001400017087984 */ /* 0x000e620000000800 */
[----:B--2---:R-:W-:-:S03]  /*0990*/  IMAD R10, R31, R10, R9 ;  /* 0x0000000a1f0a7224 */ /* 0x004fc600078e0209 */
[----:B------:R-:W2:Y:S01]  /*09a0*/  LDS R31, [R23+0x180] ;  /* 0x00018000171f7984 */ /* 0x000ea20000000800 */
[----:B---3--:R-:W-:-:S03]  /*09b0*/  IMAD R11, R33, R11, R10 ;  /* 0x0000000b210b7224 */ /* 0x008fc600078e020a */
[----:B------:R-:W-:Y:S01]  /*09c0*/  LDS R33, [R23+0x200] ;  /* 0x0002000017217984 */ /* 0x000fe20000000800 */
[----:B0-----:R-:W-:-:S03]  /*09d0*/  IMAD R11, R32, R12, R11 ;  /* 0x0000000c200b7224 */ /* 0x001fc600078e020b */
[----:B------:R-:W0:Y:S01]  /*09e0*/  LDS R12, [R23+0x1c0] ;  /* 0x0001c000170c7984 */ /* 0x000e220000000800 */
[----:B-1----:R-:W-:-:S03]  /*09f0*/  IMAD R32, R8, R13, R11 ;  /* 0x0000000d08207224 */ /* 0x002fc600078e020b */
[----:B------:R-:W1:Y:S04]  /*0a00*/  LDS.128 R8, [R4+0x20] ;  /* 0x0000200004087984 */ /* 0x000e680000000c00 */
[----:B------:R-:W3:Y:S01]  /*0a10*/  LDS R13, [R23+0x280] ;  /* 0x00028000170d7984 */ /* 0x000ee20000000800 */
[----:B--2---:R-:W-:-:S03]  /*0a20*/  IMAD R14, R31, R14, R32 ;  /* 0x0000000e1f0e7224 */ /* 0x004fc600078e0220 */
[----:B------:R-:W-:Y:S01]  /*0a30*/  LDS R32, [R23+0x3c0] ;  /* 0x0003c00017207984 */ /* 0x000fe20000000800 */
[----:B0-----:R-:W-:-:S04]  /*0a40*/  IMAD R15, R12, R15, R14 ;  /* 0x0000000f0c0f7224 */ /* 0x001fc800078e020e */
[----:B-1----:R-:W-:Y:S02]  /*0a50*/  IMAD R8, R33, R8, R15 ;  /* 0x0000000821087224 */ /* 0x002fe400078e020f */
[----:B------:R-:W-:Y:S02]  /*0a60*/  LDS R33, [R23+0x380] ;  /* 0x0003800017217984 */ /* 0x000fe40000000800 */
[----:B------:R-:W-:Y:S02]  /*0a70*/  IMAD R9, R34, R9, R8 ;  /* 0x0000000922097224 */ /* 0x000fe400078e0208 */
[----:B------:R-:W0:Y:S02]  /*0a80*/  LDS R8, [R23+0x2c0] ;  /* 0x0002c00017087984 */ /* 0x000e240000000800 */
[----:B---3--:R-:W-:Y:S02]  /*0a90*/  IMAD R9, R13, R10, R9 ;  /* 0x0000000a0d097224 */ /* 0x008fe400078e0209 */
[----:B------:R-:W-:Y:S04]  /*0aa0*/  LDS R34, [R23+0x340] ;  /* 0x0003400017227984 */ /* 0x000fe80000000800 */
[----:B------:R-:W1:Y:S01]  /*0ab0*/  LDS.128 R12, [R4+0x30] ;  /* 0x00003000040c7984 */ /* 0x000e620000000c00 */
[----:B------:R-:W-:Y:S06]  /*0ac0*/  BAR.SYNC.DEFER_BLOCKING 0x0 ;  /* 0x0000000000007b1d */ /* 0x000fec0000010000 */
[----:B------:R0:W2:Y:S04]  /*0ad0*/  LDG.E R17, desc[UR8][R16.64+0xc0] ;  /* 0x0000c00810117981 */ /* 0x0000a8000c1e1900 */
[----:B------:R-:W3:Y:S01]  /*0ae0*/  LDG.E R18, desc[UR8][R18.64] ;  /* 0x0000000812127981 */ /* 0x000ee2000c1e1900 */
[----:B0-----:R-:W-:-:S04]  /*0af0*/  IMAD R16, R8, R11, R9 ;  /* 0x0000000b08107224 */ /* 0x001fc800078e0209 */
[----:B-1----:R-:W-:-:S04]  /*0b00*/  IMAD R12, R35, R12, R16 ;  /* 0x0000000c230c7224 */ /* 0x002fc800078e0210 */
[----:B------:R-:W-:-:S04]  /*0b10*/  IMAD R12, R34, R13, R12 ;  /* 0x0000000d220c7224 */ /* 0x000fc800078e020c */
[----:B------:R-:W-:-:S04]  /*0b20*/  IMAD R12, R33, R14, R12 ;  /* 0x0000000e210c7224 */ /* 0x000fc800078e020c */
[----:B------:R-:W-:Y:S01]  /*0b30*/  IMAD R16, R32, R15, R12 ;  /* 0x0000000f20107224 */ /* 0x000fe200078e020c */
[----:B------:R-:W-:-:S04]  /*0b40*/  IADD3 R25, PT, PT, R25, 0x4, RZ ;  /* 0x0000000419197810 */ /* 0x000fc80007ffe0ff */
[----:B------:R-:W-:Y:S02]  /*0b50*/  ISETP.NE.AND P0, PT, R25, RZ, PT ;  /* 0x000000ff1900720c */ /* 0x000fe40003f05270 */
[----:B------:R-:W-:Y:S02]  /*0b60*/  IADD3 R27, PT, PT, R27, 0x40, RZ ;  /* 0x000000401b1b7810 */ /* 0x000fe40007ffe0ff */
[C---:B------:R-:W-:Y:S02]  /*0b70*/  LEA R30, R5.reuse, R30, 0x6 ;  /* 0x0000001e051e7211 */ /* 0x040fe400078e30ff */
[C---:B------:R-:W-:Y:S02]  /*0b80*/  LEA R28, R5.reuse, R28, 0x6 ;  /* 0x0000001c051c7211 */ /* 0x040fe400078e30ff */
[C---:B------:R-:W-:Y:S02]  /*0b90*/  LEA R26, R5.reuse, R26, 0x6 ;  /* 0x0000001a051a7211 */ /* 0x040fe400078e30ff */
[----:B------:R-:W-:Y:S01]  /*0ba0*/  LEA R24, R5, R24, 0x6 ;  /* 0x0000001805187211 */ /* 0x000fe200078e30ff */
        /* <DEDUP_REMOVED lines=9> */
[----:B------:R-:W4:Y:S04]  /*0c40*/  LDS.128 R12, [R4+0x10] ;  /* 0x00001000040c7984 */ /* 0x000f280000000c00 */
[----:B------:R-:W5:Y:S04]  /*0c50*/  LDS R32, [R23+0x140] ;  /* 0x0001400017207984 */ /* 0x000f680000000800 */
[----:B------:R-:W5:Y:S01]  /*0c60*/  LDS R35, [R23+0x180] ;  /* 0x0001800017237984 */ /* 0x000f620000000800 */
[----:B0-----:R-:W-:-:S03]  /*0c70*/  IMAD R8, R31, R8, R16 ;  /* 0x000000081f087224 */ /* 0x001fc600078e0210 */
[----:B------:R-:W-:Y:S01]  /*0c80*/  LDS R31, [R23+0x200] ;  /* 0x00020000171f7984 */ /* 0x000fe20000000800 */
[----:B-1----:R-:W-:-:S03]  /*0c90*/  IMAD R9, R36, R9, R8 ;  /* 0x0000000924097224 */ /* 0x002fc600078e0208 */
[----:B------:R-:W0:Y:S04]  /*0ca0*/  LDS R8, [R23+0x1c0] ;  /* 0x0001c00017087984 */ /* 0x000e280000000800 */
[----:B------:R-:W1:Y:S01]  /*0cb0*/  LDS.128 R16, [R4+0x20] ;  /* 0x0000200004107984 */ /* 0x000e620000000c00 */
[----:B--2---:R-:W-:-:S04]  /*0cc0*/  IMAD R9, R37, R10, R9 ;  /* 0x0000000a25097224 */ /* 0x004fc800078e0209 */
[----:B---3--:R-:W-:-:S04]  /*0cd0*/  IMAD R9, R34, R11, R9 ;  /* 0x0000000b22097224 */ /* 0x008fc800078e0209 */
[----:B----4-:R-:W-:Y:S02]  /*0ce0*/  IMAD R9, R33, R12, R9 ;  /* 0x0000000c21097224 */ /* 0x010fe400078e0209 */
[----:B------:R-:W2:Y:S02]  /*0cf0*/  LDS R12, [R23+0x240] ;  /* 0x00024000170c7984 */ /* 0x000ea40000000800 */
[----:B-----5:R-:W-:Y:S02]  /*0d00*/  IMAD R9, R32, R13, R9 ;  /* 0x0000000d20097224 */ /* 0x020fe400078e0209 */
[----:B------:R-:W3:Y:S02]  /*0d10*/  LDS R13, [R23+0x280] ;  /* 0x00028000170d7984 */ /* 0x000ee40000000800 */
[----:B------:R-:W-:Y:S02]  /*0d20*/  IMAD R9, R35, R14, R9 ;  /* 0x0000000e23097224 */ /* 0x000fe400078e0209 */
[----:B------:R-:W4:Y:S04]  /*0d30*/  LDS R14, [R23+0x2c0] ;  /* 0x0002c000170e7984 */ /* 0x000f280000000800 */
[----:B------:R-:W-:Y:S01]  /*0d40*/  LDS R32, [R23+0x340] ;  /* 0x0003400017207984 */ /* 0x000fe20000000800 */
[----:B0-----:R-:W-:-:S03]  /*0d50*/  IMAD R33, R8, R15, R9 ;  /* 0x0000000f08217224 */ /* 0x001fc600078e0209 */
[----:B------:R-:W-:Y:S04]  /*0d60*/  LDS R15, [R23+0x300] ;  /* 0x00030000170f7984 */ /* 0x000fe80000000800 */
[----:B------:R-:W0:Y:S01]  /*0d70*/  LDS.128 R8, [R4+0x30] ;  /* 0x0000300004087984 */ /* 0x000e220000000c00 */
[----:B-1----:R-:W-:-:S03]  /*0d80*/  IMAD R33, R31, R16, R33 ;  /* 0x000000101f217224 */ /* 0x002fc600078e0221 */
[----:B------:R-:W1:Y:S04]  /*0d90*/  LDS R31, [R23+0x380] ;  /* 0x00038000171f7984 */ /* 0x000e680000000800 */
[----:B------:R-:W5:Y:S01]  /*0da0*/  LDS R16, [R23+0x3c0] ;  /* 0x0003c00017107984 */ /* 0x000f620000000800 */
[----:B--2---:R-:W-:-:S04]  /*0db0*/  IMAD R12, R12, R17, R33 ;  /* 0x000000110c0c7224 */ /* 0x004fc800078e0221 */
[----:B---3--:R-:W-:-:S04]  /*0dc0*/  IMAD R12, R13, R18, R12 ;  /* 0x000000120d0c7224 */ /* 0x008fc800078e020c */
[----:B----4-:R-:W-:-:S04]  /*0dd0*/  IMAD R12, R14, R19, R12 ;  /* 0x000000130e0c7224 */ /* 0x010fc800078e020c */
[----:B0-----:R-:W-:-:S04]  /*0de0*/  IMAD R8, R15, R8, R12 ;  /* 0x000000080f087224 */ /* 0x001fc800078e020c */
[----:B------:R-:W-:-:S04]  /*0df0*/  IMAD R8, R32, R9, R8 ;  /* 0x0000000920087224 */ /* 0x000fc800078e0208 */
[----:B-1----:R-:W-:-:S04]  /*0e00*/  IMAD R31, R31, R10, R8 ;  /* 0x0000000a1f1f7224 */ /* 0x002fc800078e0208 */
[----:B-----5:R-:W-:Y:S01]  /*0e10*/  IMAD R31, R16, R11, R31 ;  /* 0x0000000b101f7224 */ /* 0x020fe200078e021f */
[----:B------:R-:W-:Y:S06]  /*0e20*/  BAR.SYNC.DEFER_BLOCKING 0x0 ;  /* 0x0000000000007b1d */ /* 0x000fec0000010000 */
[----:B------:R-:W-:Y:S05]  /*0e30*/  @P0 BRA `(.L_x_2) ;  /* 0xfffffff400240947 */ /* 0x000fea000383ffff */
.L_x_1:
[----:B------:R-:W-:-:S13]  /*0e40*/  LOP3.LUT P0, R8, R29, 0x3, RZ, 0xc0, !PT ;  /* 0x000000031d087812 */ /* 0x000fda000780c0ff */
[----:B------:R-:W-:Y:S05]  /*0e50*/  @!P0 BRA `(.L_x_0) ;  /* 0x0000000800748947 */ /* 0x000fea0003800000 */
[----:B------:R-:W-:Y:S02]  /*0e60*/  ISETP.NE.AND P0, PT, R8, 0x1, PT ;  /* 0x000000010800780c */ /* 0x000fe40003f05270 */
[----:B------:R-:W-:-:S04]  /*0e70*/  LOP3.LUT R29, R29, 0x1, RZ, 0xc0, !PT ;  /* 0x000000011d1d7812 */ /* 0x000fc800078ec0ff */
[----:B------:R-:W-:-:S07]  /*0e80*/  ISETP.NE.U32.AND P1, PT, R29, 0x1, PT ;  /* 0x000000011d00780c */ /* 0x000fce0003f25070 */
[----:B------:R-:W-:Y:S06]  /*0e90*/  @!P0 BRA `(.L_x_3) ;  /* 0x00000004008c8947 */ /* 0x000fec0003800000 */
[----:B------:R-:W0:Y:S01]  /*0ea0*/  LDC.64 R22, c[0x0][0x380] ;  /* 0x0000e000ff167b82 */ /* 0x000e220000000a00 */
[C---:B------:R-:W-:Y:S02]  /*0eb0*/  LEA R18, R0.reuse, R3, 0x4 ;  /* 0x0000000300127211 */ /* 0x040fe400078e20ff */
[----:B------:R-:W-:-:S03]  /*0ec0*/  LEA R9, R0, R7, 0x4 ;  /* 0x0000000700097211 */ /* 0x000fc600078e20ff */
[----:B------:R-:W-:Y:S02]  /*0ed0*/  IMAD R13, R18, R5, R20 ;  /* 0x00000005120d7224 */ /* 0x000fe400078e0214 */
[----:B------:R-:W1:Y:S01]  /*0ee0*/  LDC.64 R16, c[0x0][0x388] ;  /* 0x0000e200ff107b82 */ /* 0x000e620000000a00 */
[----:B0-----:R-:W-:-:S05]  /*0ef0*/  IMAD.WIDE R22, R9, 0x4, R22 ;  /* 0x0000000409167825 */ /* 0x001fca00078e0216 */
[----:B------:R-:W2:Y:S01]  /*0f00*/  LDG.E R19, desc[UR8][R22.64] ;  /* 0x0000000816137981 */ /* 0x000ea2000c1e1900 */
[----:B-1----:R-:W-:-:S05]  /*0f10*/  IMAD.WIDE.U32 R12, R13, 0x4, R16 ;  /* 0x000000040d0c7825 */ /* 0x002fca00078e0010 */
[----:B------:R-:W3:Y:S01]  /*0f20*/  LDG.E R25, desc[UR8][R12.64] ;  /* 0x000000080c197981 */ /* 0x000ee2000c1e1900 */
[----:B------:R-:W-:Y:S01]  /*0f30*/  ULEA UR5, UR6, UR4, 0x18 ;  /* 0x0000000406057291 */ /* 0x000fe2000f8ec0ff */
[----:B------:R-:W-:-:S05]  /*0f40*/  LEA R32, R3, R4, 0x2 ;  /* 0x0000000403207211 */ /* 0x000fca00078e10ff */
[----:B------:R-:W-:-:S04]  /*0f50*/  LEA R21, R3, UR5, 0x2 ;  /* 0x0000000503157c11 */ /* 0x000fc8000f8e10ff */
[----:B------:R-:W-:Y:S02]  /*0f60*/  LEA R30, R2, R21, 0x6 ;  /* 0x00000015021e7211 */ /* 0x000fe400078e30ff */
[----:B------:R-:W-:-:S03]  /*0f70*/  IADD3 R18, PT, PT, R18, 0x10, RZ ;  /* 0x0000001012127810 */ /* 0x000fc60007ffe0ff */
        /* <DEDUP_REMOVED lines=11> */
[----:B------:R-:W5:Y:S04]  /*1030*/  LDS R19, [R21+0x180] ;  /* 0x0001800015137984 */ /* 0x000f680000000800 */
[----:B------:R-:W5:Y:S04]  /*1040*/  LDS R24, [R21+0x1c0] ;  /* 0x0001c00015187984 */ /* 0x000f680000000800 */
[----:B------:R-:W-:Y:S01]  /*1050*/  LDS R36, [R21+0x240] ;  /* 0x0002400015247984 */ /* 0x000fe20000000800 */
[----:B0-----:R-:W-:-:S03]  /*1060*/  IMAD R8, R27, R8, R31 ;  /* 0x000000081b087224 */ /* 0x001fc600078e021f */
[----:B------:R-:W-:Y:S01]  /*1070*/  LDS R27, [R21+0x200] ;  /* 0x00020000151b7984 */ /* 0x000fe20000000800 */
[----:B-1----:R-:W-:-:S03]  /*1080*/  IMAD R9, R28, R9, R8 ;  /* 0x000000091c097224 */ /* 0x002fc600078e0208 */
[----:B------:R-:W-:Y:S01]  /*1090*/  LDS R31, [R21+0x380] ;  /* 0x00038000151f7984 */ /* 0x000fe20000000800 */
[----:B--2---:R-:W-:-:S03]  /*10a0*/  IMAD R10, R29, R10, R9 ;  /* 0x0000000a1d0a7224 */ /* 0x004fc600078e0209 */
[----:B------:R-:W-:Y:S01]  /*10b0*/  LDS R29, [R21+0x300] ;  /* 0x00030000151d7984 */ /* 0x000fe20000000800 */
[----:B---3--:R-:W-:-:S03]  /*10c0*/  IMAD R11, R33, R11, R10 ;  /* 0x0000000b210b7224 */ /* 0x008fc600078e020a */
[----:B------:R-:W-:Y:S04]  /*10d0*/  LDS R33, [R21+0x280] ;  /* 0x0002800015217984 */ /* 0x000fe80000000800 */
[----:B------:R-:W-:Y:S01]  /*10e0*/  LDS R28, [R21+0x3c0] ;  /* 0x0003c000151c7984 */ /* 0x000fe20000000800 */
[----:B----4-:R-:W-:-:S03]  /*10f0*/  IMAD R11, R34, R12, R11 ;  /* 0x0000000c220b7224 */ /* 0x010fc600078e020b */
[----:B------:R-:W-:Y:S01]  /*1100*/  LDS R34, [R21+0x2c0] ;  /* 0x0002c00015227984 */ /* 0x000fe20000000800 */
[----:B-----5:R-:W-:Y:S02]  /*1110*/  IMAD R11, R26, R13, R11 ;  /* 0x0000000d1a0b7224 */ /* 0x020fe400078e020b */
[----:B------:R-:W-:Y:S01]  /*1120*/  IMAD R13, R18, R5, R20 ;  /* 0x00000005120d7224 */ /* 0x000fe200078e0214 */
[----:B------:R-:W-:Y:S01]  /*1130*/  LDS R26, [R21+0x340] ;  /* 0x00034000151a7984 */ /* 0x000fe20000000800 */
[----:B------:R-:W-:Y:S02]  /*1140*/  IMAD R11, R19, R14, R11 ;  /* 0x0000000e130b7224 */ /* 0x000fe400078e020b */
[----:B------:R-:W-:Y:S02]  /*1150*/  IMAD.WIDE.U32 R12, R13, 0x4, R16 ;  /* 0x000000040d0c7825 */ /* 0x000fe400078e0010 */
[----:B------:R-:W-:Y:S02]  /*1160*/  LDS.128 R16, [R4+0x30] ;  /* 0x0000300004107984 */ /* 0x000fe40000000c00 */
[----:B------:R-:W-:-:S02]  /*1170*/  IMAD R35, R24, R15, R11 ;  /* 0x0000000f18237224 */ /* 0x000fc400078e020b */
[----:B------:R-:W0:Y:S01]  /*1180*/  LDS.128 R8, [R4+0x20] ;  /* 0x0000200004087984 */ /* 0x000e220000000c00 */
[----:B------:R-:W-:Y:S06]  /*1190*/  BAR.SYNC.DEFER_BLOCKING 0x0 ;  /* 0x0000000000007b1d */ /* 0x000fec0000010000 */
[----:B------:R-:W2:Y:S04]  /*11a0*/  LDG.E R23, desc[UR8][R22.64+0x40] ;  /* 0x0000400816177981 */ /* 0x000ea8000c1e1900 */
[----:B------:R-:W3:Y:S01]  /*11b0*/  LDG.E R37, desc[UR8][R12.64] ;  /* 0x000000080c257981 */ /* 0x000ee2000c1e1900 */
[----:B0-----:R-:W-:-:S04]  /*11c0*/  IMAD R8, R27, R8, R35 ;  /* 0x000000081b087224 */ /* 0x001fc800078e0223 */
[----:B------:R-:W-:-:S04]  /*11d0*/  IMAD R8, R36, R9, R8 ;  /* 0x0000000924087224 */ /* 0x000fc800078e0208 */
[----:B------:R-:W-:-:S04]  /*11e0*/  IMAD R8, R33, R10, R8 ;  /* 0x0000000a21087224 */ /* 0x000fc800078e0208 */
[----:B------:R-:W-:-:S04]  /*11f0*/  IMAD R34, R34, R11, R8 ;  /* 0x0000000b22227224 */ /* 0x000fc800078e0208 */
[----:B------:R-:W-:-:S04]  /*1200*/  IMAD R16, R29, R16, R34 ;  /* 0x000000101d107224 */ /* 0x000fc800078e0222 */
[----:B------:R-:W-:-:S04]  /*1210*/  IMAD R16, R26, R17, R16 ;  /* 0x000000111a107224 */ /* 0x000fc800078e0210 */
[----:B------:R-:W-:-:S04]  /*1220*/  IMAD R16, R31, R18, R16 ;  /* 0x000000121f107224 */ /* 0x000fc800078e0210 */
[----:B------:R-:W-:Y:S01]  /*1230*/  IMAD R28, R28, R19, R16 ;  /* 0x000000131c1c7224 */ /* 0x000fe200078e0210 */
[----:B------:R-:W-:Y:S01]  /*1240*/  IADD3 R0, PT, PT, R0, 0x2, RZ ;  /* 0x0000000200007810 */ /* 0x000fe20007ffe0ff */
        /* <DEDUP_REMOVED lines=13> */
[----:B------:R-:W-:Y:S04]  /*1320*/  LDS R31, [R21+0x200] ;  /* 0x00020000151f7984 */ /* 0x000fe80000000800 */
[----:B------:R-:W5:Y:S01]  /*1330*/  LDS.128 R16, [R4+0x20] ;  /* 0x0000200004107984 */ /* 0x000f620000000c00 */
[----:B0-----:R-:W-:-:S03]  /*1340*/  IMAD R12, R25, R12, R28 ;  /* 0x0000000c190c7224 */ /* 0x001fc600078e021c */
[----:B------:R-:W0:Y:S01]  /*1350*/  LDS R28, [R21+0x240] ;  /* 0x00024000151c7984 */ /* 0x000e220000000800 */
[----:B-1----:R-:W-:-:S03]  /*1360*/  IMAD R12, R24, R13, R12 ;  /* 0x0000000d180c7224 */ /* 0x002fc600078e020c */
[----:B------:R-:W1:Y:S01]  /*1370*/  LDS R25, [R21+0x280] ;  /* 0x0002800015197984 */ /* 0x000e620000000800 */
[----:B--2---:R-:W-:-:S03]  /*1380*/  IMAD R12, R27, R14, R12 ;  /* 0x0000000e1b0c7224 */ /* 0x004fc600078e020c */
[----:B------:R-:W2:Y:S01]  /*1390*/  LDS R24, [R21+0x2c0] ;  /* 0x0002c00015187984 */ /* 0x000ea20000000800 */
[----:B---3--:R-:W-:-:S03]  /*13a0*/  IMAD R32, R22, R15, R12 ;  /* 0x0000000f16207224 */ /* 0x008fc600078e020c */
[----:B------:R-:W-:Y:S04]  /*13b0*/  LDS R27, [R21+0x300] ;  /* 0x00030000151b7984 */ /* 0x000fe80000000800 */
[----:B------:R-:W3:Y:S01]  /*13c0*/  LDS.128 R12, [R4+0x30] ;  /* 0x00003000040c7984 */ /* 0x000ee20000000c00 */
[----:B----4-:R-:W-:-:S03]  /*13d0*/  IMAD R8, R23, R8, R32 ;  /* 0x0000000817087224 */ /* 0x010fc600078e0220 */
[----:B------:R-:W4:Y:S01]  /*13e0*/  LDS R22, [R21+0x340] ;  /* 0x0003400015167984 */ /* 0x000f220000000800 */
[----:B-----5:R-:W-:-:S03]  /*13f0*/  IMAD R9, R30, R9, R8 ;  /* 0x000000091e097224 */ /* 0x020fc600078e0208 */
[----:B------:R-:W5:Y:S04]  /*1400*/  LDS R23, [R21+0x380] ;  /* 0x0003800015177984 */ /* 0x000f680000000800 */
[----:B------:R-:W5:Y:S01]  /*1410*/  LDS R8, [R21+0x3c0] ;  /* 0x0003c00015087984 */ /* 0x000f620000000800 */
[----:B------:R-:W-:-:S04]  /*1420*/  IMAD R9, R29, R10, R9 ;  /* 0x0000000a1d097224 */ /* 0x000fc800078e0209 */
[----:B------:R-:W-:-:S04]  /*1430*/  IMAD R9, R26, R11, R9 ;  /* 0x0000000b1a097224 */ /* 0x000fc800078e0209 */
[----:B------:R-:W-:-:S04]  /*1440*/  IMAD R9, R31, R16, R9 ;  /* 0x000000101f097224 */ /* 0x000fc800078e0209 */
[----:B0-----:R-:W-:-:S04]  /*1450*/  IMAD R9, R28, R17, R9 ;  /* 0x000000111c097224 */ /* 0x001fc800078e0209 */
[----:B-1----:R-:W-:-:S04]  /*1460*/  IMAD R9, R25, R18, R9 ;  /* 0x0000001219097224 */ /* 0x002fc800078e0209 */
[----:B--2---:R-:W-:-:S04]  /*1470*/  IMAD R9, R24, R19, R9 ;  /* 0x0000001318097224 */ /* 0x004fc800078e0209 */
[----:B---3--:R-:W-:-:S04]  /*1480*/  IMAD R9, R27, R12, R9 ;  /* 0x0000000c1b097224 */ /* 0x008fc800078e0209 */
[----:B----4-:R-:W-:-:S04]  /*1490*/  IMAD R9, R22, R13, R9 ;  /* 0x0000000d16097224 */ /* 0x010fc800078e0209 */
[----:B-----5:R-:W-:-:S04]  /*14a0*/  IMAD R9, R23, R14, R9 ;  /* 0x0000000e17097224 */ /* 0x020fc800078e0209 */
[----:B------:R-:W-:Y:S01]  /*14b0*/  IMAD R31, R8, R15, R9 ;  /* 0x0000000f081f7224 */ /* 0x000fe200078e0209 */
[----:B------:R-:W-:Y:S06]  /*14c0*/  BAR.SYNC.DEFER_BLOCKING 0x0 ;  /* 0x0000000000007b1d */ /* 0x000fec0000010000 */
.L_x_3:
[----:B------:R-:W-:Y:S05]  /*14d0*/  @P1 BRA `(.L_x_0) ;  /* 0x0000000000d41947 */ /* 0x000fea0003800000 */
        /* <DEDUP_REMOVED lines=9> */
[----:B------:R-:W-:-:S06]  /*1570*/  ULEA UR4, UR6, UR4, 0x18 ;  /* 0x0000000406047291 */ /* 0x000fcc000f8ec0ff */
[----:B------:R-:W-:-:S04]  /*1580*/  LEA R7, R3, UR4, 0x2 ;  /* 0x0000000403077c11 */ /* 0x000fc8000f8e10ff */
[----:B------:R-:W-:Y:S02]  /*1590*/  LEA R19, R2, R7, 0x6 ;  /* 0x0000000702137211 */ /* 0x000fe400078e30ff */
[----:B------:R-:W-:-:S03]  /*15a0*/  LEA R2, R3, R4, 0x2 ;  /* 0x0000000403027211 */ /* 0x000fc600078e10ff */
        /* <DEDUP_REMOVED lines=40> */
.L_x_0:
[----:B------:R-:W0:Y:S01]  /*1830*/  LDC.64 R2, c[0x0][0x390] ;  /* 0x0000e400ff027b82 */ /* 0x000e220000000a00 */
[----:B------:R-:W-:-:S04]  /*1840*/  IMAD R5, R6, R5, R20 ;  /* 0x0000000506057224 */ /* 0x000fc800078e0214 */
[----:B0-----:R-:W-:-:S05]  /*1850*/  IMAD.WIDE R2, R5, 0x4, R2 ;  /* 0x0000000405027825 */ /* 0x001fca00078e0202 */
[----:B------:R-:W-:Y:S01]  /*1860*/  STG.E desc[UR8][R2.64], R31 ;  /* 0x0000001f02007986 */ /* 0x000fe2000c101908 */
[----:B------:R-:W-:Y:S05]  /*1870*/  EXIT ;  /* 0x000000000000794d */ /* 0x000fea0003800000 */
.L_x_4:
[----:B------:R-:W-:-:S00]  /*1880*/  BRA `(.L_x_4) ;  /* 0xfffffffc00fc7947 */ /* 0x000fc0000383ffff */
[----:B------:R-:W-:-:S00]  /*1890*/  NOP ;  /* 0x0000000000007918 */ /* 0x000fc00000000000 */
        /* <DEDUP_REMOVED lines=14> */
.L_x_27:


//--------------------- .text._Z31AddMatTiledShMemNoBankConflictsPjS_S_i --------------------------
	.section	.text._Z31AddMatTiledShMemNoBankConflictsPjS_S_i,"ax",@progbits
	.align	128
        .global         _Z31AddMatTiledShMemNoBankConflictsPjS_S_i
        .type           _Z31AddMatTiledShMemNoBankConflictsPjS_S_i,@function
        .size           _Z31AddMatTiledShMemNoBankConflictsPjS_S_i,(.L_x_28 - _Z31AddMatTiledShMemNoBankConflictsPjS_S_i)
        .other          _Z31AddMatTiledShMemNoBankConflictsPjS_S_i,@"STO_CUDA_ENTRY STV_DEFAULT"
_Z31AddMatTiledShMemNoBankConflictsPjS_S_i:
.text._Z31AddMatTiledShMemNoBankConflictsPjS_S_i:
[----:B------:R-:W-:Y:S01]  /*0000*/  LDC R1, c[0x0][0x37c] ;  /* 0x0000df00ff017b82 */ /* 0x000fe20000000800 */
[----:B------:R-:W0:Y:S01]  /*0010*/  LDCU UR4, c[0x0][0x398] ;  /* 0x00007300ff0477ac */ /* 0x000e220008000800 */
[----:B------:R-:W1:Y:S01]  /*0020*/  S2R R8, SR_CTAID.X ;  /* 0x0000000000087919 */ /* 0x000e620000002500 */
[----:B------:R-:W-:Y:S01]  /*0030*/  IMAD.MOV.U32 R0, RZ, RZ, RZ ;  /* 0x000000ffff007224 */ /* 0x000fe200078e00ff */
[----:B------:R-:W2:Y:S01]  /*0040*/  LDCU.64 UR8, c[0x0][0x358] ;  /* 0x00006b00ff0877ac */ /* 0x000ea20008000a00 */
[----:B------:R-:W1:Y:S01]  /*0050*/  S2R R19, SR_TID.X ;  /* 0x0000000000137919 */ /* 0x000e620000002100 */
[----:B------:R-:W3:Y:S01]  /*0060*/  S2R R10, SR_TID.Y ;  /* 0x00000000000a7919 */ /* 0x000ee20000002200 */
[----:B0-----:R-:W-:-:S05]  /*0070*/  IMAD.U32 R12, RZ, RZ, UR4 ;  /* 0x00000004ff0c7e24 */ /* 0x001fca000f8e00ff */
[----:B------:R-:W-:Y:S01]  /*0080*/  ISETP.GE.AND P0, PT, R12, 0x1, PT ;  /* 0x000000010c00780c */ /* 0x000fe20003f06270 */
[----:B-1----:R-:W-:-:S12]  /*0090*/  IMAD R11, R8, 0x10, R19 ;  /* 0x00000010080b7824 */ /* 0x002fd800078e0213 */
[----:B--23--:R-:W-:Y:S05]  /*00a0*/  @!P0 BRA `(.L_x_5) ;  /* 0x0000000400dc8947 */ /* 0x00cfea0003800000 */
[----:B------:R-:W0:Y:S01]  /*00b0*/  S2UR UR6, SR_CgaCtaId ;  /* 0x00000000000679c3 */ /* 0x000e220000008800 */
[----:B------:R-:W-:Y:S01]  /*00c0*/  UMOV UR4, 0x400 ;  /* 0x0000040000047882 */ /* 0x000fe20000000000 */
[C---:B------:R-:W-:Y:S01]  /*00d0*/  VIADD R6, R12.reuse, 0xf ;  /* 0x0000000f0c067836 */ /* 0x040fe20000000000 */
[----:B------:R-:W-:Y:S01]  /*00e0*/  UIADD3 UR5, UPT, UPT, UR4, 0x440, URZ ;  /* 0x0000044004057890 */ /* 0x000fe2000fffe0ff */
[----:B------:R-:W-:Y:S01]  /*00f0*/  VIADD R13, R12, 0xffffffff ;  /* 0xffffffff0c0d7836 */ /* 0x000fe20000000000 */
[----:B------:R-:W-:Y:S01]  /*0100*/  BSSY.RECONVERGENT B0, `(.L_x_5) ;  /* 0x0000071000007945 */ /* 0x000fe20003800200 */
[-C--:B------:R-:W-:Y:S01]  /*0110*/  IMAD R15, R10, R12.reuse, R19 ;  /* 0x0000000c0a0f7224 */ /* 0x080fe200078e0213 */
[----:B------:R-:W-:Y:S01]  /*0120*/  SHF.R.U32.HI R6, RZ, 0x4, R6 ;  /* 0x00000004ff067819 */ /* 0x000fe20000011606 */
[----:B------:R-:W1:Y:S01]  /*0130*/  LDC.64 R4, c[0x0][0x380] ;  /* 0x0000e000ff047b82 */ /* 0x000e620000000a00 */
[----:B------:R-:W-:Y:S01]  /*0140*/  VIMNMX.U32 R18, PT, PT, R13, 0xf, PT ;  /* 0x0000000f0d127848 */ /* 0x000fe20003fe0000 */
[----:B------:R-:W-:Y:S01]  /*0150*/  IMAD R15, R8, 0x10, R15 ;  /* 0x00000010080f7824 */ /* 0x000fe200078e020f */
[----:B------:R-:W-:Y:S01]  /*0160*/  ISETP.GE.U32.AND P0, PT, R11, R12, PT ;  /* 0x0000000c0b00720c */ /* 0x000fe20003f06070 */
[----:B------:R-:W-:Y:S01]  /*0170*/  IMAD.MOV.U32 R0, RZ, RZ, RZ ;  /* 0x000000ffff007224 */ /* 0x000fe200078e00ff */
[----:B------:R-:W2:Y:S01]  /*0180*/  LDCU UR7, c[0x0][0x398] ;  /* 0x00007300ff0777ac */ /* 0x000ea20008000800 */
[----:B------:R-:W-:-:S02]  /*0190*/  IMAD.MOV.U32 R21, RZ, RZ, R10 ;  /* 0x000000ffff157224 */ /* 0x000fc400078e000a */
[----:B------:R-:W3:Y:S01]  /*01a0*/  LDC.64 R2, c[0x0][0x388] ;  /* 0x0000e200ff027b82 */ /* 0x000ee20000000a00 */
[----:B------:R-:W-:Y:S02]  /*01b0*/  IMAD.MOV R14, RZ, RZ, -R6 ;  /* 0x000000ffff0e7224 */ /* 0x000fe400078e0a06 */
[----:B------:R-:W-:Y:S01]  /*01c0*/  VIADD R18, R18, 0x1 ;  /* 0x0000000112127836 */ /* 0x000fe20000000000 */
[----:B0-----:R-:W-:Y:S02]  /*01d0*/  ULEA UR4, UR6, UR4, 0x18 ;  /* 0x0000000406047291 */ /* 0x001fe4000f8ec0ff */
[----:B------:R-:W-:-:S04]  /*01e0*/  ULEA UR5, UR6, UR5, 0x18 ;  /* 0x0000000506057291 */ /* 0x000fc8000f8ec0ff */
[C---:B------:R-:W-:Y:S02]  /*01f0*/  LEA R17, R19.reuse, UR4, 0x2 ;  /* 0x0000000413117c11 */ /* 0x040fe4000f8e10ff */
[----:B------:R-:W-:-:S03]  /*0200*/  LEA R19, R19, UR5, 0x2 ;  /* 0x0000000513137c11 */ /* 0x000fc6000f8e10ff */
[C---:B------:R-:W-:Y:S02]  /*0210*/  IMAD R20, R10.reuse, 0x44, R17 ;  /* 0x000000440a147824 */ /* 0x040fe400078e0211 */
[----:B--2---:R-:W-:-:S07]  /*0220*/  IMAD R16, R10, 0x44, R19 ;  /* 0x000000440a107824 */ /* 0x004fce00078e0213 */
.L_x_8:
[----:B------:R-:W-:Y:S02]  /*0230*/  IMAD.U32 R12, RZ, RZ, UR7 ;  /* 0x00000007ff0c7e24 */ /* 0x000fe4000f8e00ff */
[----:B------:R-:W-:-:S03]  /*0240*/  VIADD R14, R14, 0x1 ;  /* 0x000000010e0e7836 */ /* 0x000fc60000000000 */
[----:B------:R-:W-:Y:S02]  /*0250*/  ISETP.GE.OR P2, PT, R21, R12, P0 ;  /* 0x0000000c1500720c */ /* 0x000fe40000746670 */
[----:B------:R-:W-:-:S11]  /*0260*/  ISETP.NE.AND P1, PT, R14, RZ, PT ;  /* 0x000000ff0e00720c */ /* 0x000fd60003f25270 */
[----:B------:R-:W-:Y:S05]  /*0270*/  @P2 BRA `(.L_x_6) ;  /* 0x0000000400582947 */ /* 0x000fea0003800000 */
[----:B-1----:R-:W-:-:S04]  /*0280*/  IMAD.WIDE.U32 R6, R15, 0x4, R4 ;  /* 0x000000040f067825 */ /* 0x002fc800078e0004 */
[----:B---3--:R-:W-:Y:S02]  /*0290*/  IMAD.WIDE.U32 R8, R15, 0x4, R2 ;  /* 0x000000040f087825 */ /* 0x008fe400078e0002 */
[----:B------:R-:W2:Y:S04]  /*02a0*/  LDG.E R7, desc[UR8][R6.64] ;  /* 0x0000000806077981 */ /* 0x000ea8000c1e1900 */
[----:B------:R-:W3:Y:S01]  /*02b0*/  LDG.E R9, desc[UR8][R8.64] ;  /* 0x0000000808097981 */ /* 0x000ee2000c1e1900 */
[----:B------:R-:W-:Y:S05]  /*02c0*/  WARPSYNC.ALL ;  /* 0x0000000000007948 */ /* 0x000fea0003800000 */
[----:B------:R-:W-:Y:S01]  /*02d0*/  ISETP.NE.AND P2, PT, R13, RZ, PT ;  /* 0x000000ff0d00720c */ /* 0x000fe20003f45270 */
[----:B--2---:R-:W-:Y:S04]  /*02e0*/  STS [R20], R7 ;  /* 0x0000000714007388 */ /* 0x004fe80000000800 */
[----:B---3--:R-:W-:Y:S01]  /*02f0*/  STS [R16], R9 ;  /* 0x0000000910007388 */ /* 0x008fe20000000800 */
[----:B------:R-:W-:Y:S06]  /*0300*/  BAR.SYNC.DEFER_BLOCKING 0x0 ;  /* 0x0000000000007b1d */ /* 0x000fec0000010000 */
[----:B------:R-:W-:Y:S04]  /*0310*/  LDS R23, [R17] ;  /* 0x0000000011177984 */ /* 0x000fe80000000800 */
[----:B------:R-:W0:Y:S02]  /*0320*/  LDS R22, [R19] ;  /* 0x0000000013167984 */ /* 0x000e240000000800 */
[----:B0-----:R-:W-:Y:S01]  /*0330*/  IADD3 R0, PT, PT, R22, R23, R0 ;  /* 0x0000001716007210 */ /* 0x001fe20007ffe000 */
[----:B------:R-:W-:Y:S06]  /*0340*/  @!P2 BRA `(.L_x_7) ;  /* 0x000000040020a947 */ /* 0x000fec0003800000 */
[----:B------:R-:W-:Y:S01]  /*0350*/  LDS R7, [R17+0x44] ;  /* 0x0000440011077984 */ /* 0x000fe20000000800 */
[----:B------:R-:W-:-:S03]  /*0360*/  ISETP.NE.AND P2, PT, R18, 0x2, PT ;  /* 0x000000021200780c */ /* 0x000fc60003f45270 */
[----:B------:R-:W0:Y:S02]  /*0370*/  LDS R6, [R19+0x44] ;  /* 0x0000440013067984 */ /* 0x000e240000000800 */
[----:B0-----:R-:W-:-:S08]  /*0380*/  IADD3 R0, PT, PT, R6, R7, R0 ;  /* 0x0000000706007210 */ /* 0x001fd00007ffe000 */
[----:B------:R-:W-:Y:S05]  /*0390*/  @!P2 BRA `(.L_x_7) ;  /* 0x00000004000ca947 */ /* 0x000fea0003800000 */
        /* <DEDUP_REMOVED lines=60> */
[----:B------:R-:W-:Y:S01]  /*0760*/  ISETP.NE.AND P2, PT, R18, 0xf, PT ;  /* 0x0000000f1200780c */ /* 0x000fe20003f45270 */
[----:B------:R-:W-:Y:S04]  /*0770*/  LDS R7, [R17+0x3b8] ;  /* 0x0003b80011077984 */ /* 0x000fe80000000800 */
[----:B------:R-:W0:Y:S08]  /*0780*/  LDS R6, [R19+0x3b8] ;  /* 0x0003b80013067984 */ /* 0x000e300000000800 */
[----:B------:R-:W-:Y:S04]  /*0790*/  @P2 LDS R9, [R17+0x3fc] ;  /* 0x0003fc0011092984 */ /* 0x000fe80000000800 */
[----:B------:R-:W1:Y:S01]  /*07a0*/  @P2 LDS R8, [R19+0x3fc] ;  /* 0x0003fc0013082984 */ /* 0x000e620000000800 */
[----:B0-----:R-:W-:-:S04]  /*07b0*/  IADD3 R0, PT, PT, R6, R7, R0 ;  /* 0x0000000706007210 */ /* 0x001fc80007ffe000 */
[----:B-1----:R-:W-:-:S07]  /*07c0*/  @P2 IADD3 R0, PT, PT, R8, R9, R0 ;  /* 0x0000000908002210 */ /* 0x002fce0007ffe000 */
.L_x_7:
[----:B------:R-:W-:Y:S06]  /*07d0*/  BAR.SYNC.DEFER_BLOCKING 0x0 ;  /* 0x0000000000007b1d */ /* 0x000fec0000010000 */
.L_x_6:
[----:B------:R-:W-:Y:S02]  /*07e0*/  IMAD R15, R12, 0x10, R15 ;  /* 0x000000100c0f7824 */ /* 0x000fe400078e020f */
[----:B------:R-:W-:Y:S01]  /*07f0*/  VIADD R21, R21, 0x10 ;  /* 0x0000001015157836 */ /* 0x000fe20000000000 */
[----:B------:R-:W-:Y:S06]  /*0800*/  @P1 BRA `(.L_x_8) ;  /* 0xfffffff800881947 */ /* 0x000fec000383ffff */
[----:B------:R-:W-:Y:S05]  /*0810*/  BSYNC.RECONVERGENT B0 ;  /* 0x0000000000007941 */ /* 0x000fea0003800200 */
.L_x_5:
[----:B-1----:R-:W0:Y:S01]  /*0820*/  S2R R5, SR_CTAID.Y ;  /* 0x0000000000057919 */ /* 0x002e220000002600 */
[----:B---3--:R-:W1:Y:S01]  /*0830*/  LDC.64 R2, c[0x0][0x390] ;  /* 0x0000e400ff027b82 */ /* 0x008e620000000a00 */
[----:B0-----:R-:W-:-:S04]  /*0840*/  IMAD R10, R5, 0x10, R10 ;  /* 0x00000010050a7824 */ /* 0x001fc800078e020a */
[----:B------:R-:W-:-:S04]  /*0850*/  IMAD R11, R11, R12, R10 ;  /* 0x0000000c0b0b7224 */ /* 0x000fc800078e020a */
[----:B-1----:R-:W-:-:S05]  /*0860*/  IMAD.WIDE R2, R11, 0x4, R2 ;  /* 0x000000040b027825 */ /* 0x002fca00078e0202 */
[----:B------:R-:W-:Y:S01]  /*0870*/  STG.E desc[UR8][R2.64], R0 ;  /* 0x0000000002007986 */ /* 0x000fe2000c101908 */
[----:B------:R-:W-:Y:S05]  /*0880*/  EXIT ;  /* 0x000000000000794d */ /* 0x000fea0003800000 */
.L_x_9:
        /* <DEDUP_REMOVED lines=15> */
.L_x_28:


//--------------------- .text._Z16MulMatTiledShMemPjS_S_i --------------------------
	.section	.text._Z16MulMatTiledShMemPjS_S_i,"ax",@progbits
	.align	128
        .global         _Z16MulMatTiledShMemPjS_S_i
        .type           _Z16MulMatTiledShMemPjS_S_i,@function
        .size           _Z16MulMatTiledShMemPjS_S_i,(.L_x_29 - _Z16MulMatTiledShMemPjS_S_i)
        .other          _Z16MulMatTiledShMemPjS_S_i,@"STO_CUDA_ENTRY STV_DEFAULT"
_Z16MulMatTiledShMemPjS_S_i:
.text._Z16MulMatTiledShMemPjS_S_i:
[----:B------:R-:W-:Y:S08]  /*0000*/  LDC R1, c[0x0][0x37c] ;  /* 0x0000df00ff017b82 */ /* 0x000ff00000000800 */
[----:B------:R-:W0:Y:S01]  /*0010*/  LDC R5, c[0x0][0x398] ;  /* 0x0000e600ff057b82 */ /* 0x000e220000000800 */
[----:B------:R-:W1:Y:S01]  /*0020*/  S2R R6, SR_CTAID.Y ;  /* 0x0000000000067919 */ /* 0x000e620000002600 */
[----:B------:R-:W2:Y:S01]  /*0030*/  LDCU.64 UR8, c[0x0][0x358] ;  /* 0x00006b00ff0877ac */ /* 0x000ea20008000a00 */
[----:B------:R-:W-:Y:S01]  /*0040*/  HFMA2 R31, -RZ, RZ, 0, 0 ;  /* 0x00000000ff1f7431 */ /* 0x000fe200000001ff */
[----:B------:R-:W1:Y:S01]  /*0050*/  S2R R3, SR_TID.Y ;  /* 0x0000000000037919 */ /* 0x000e620000002200 */
[----:B------:R-:W3:Y:S01]  /*0060*/  S2R R11, SR_CTAID.X ;  /* 0x00000000000b7919 */ /* 0x000ee20000002500 */
[----:B------:R-:W3:Y:S01]  /*0070*/  S2R R2, SR_TID.X ;  /* 0x0000000000027919 */ /* 0x000ee20000002100 */
        /* <DEDUP_REMOVED lines=10> */
[----:B------:R-:W-:Y:S02]  /*0120*/  MOV R31, RZ ;  /* 0x000000ff001f7202 */ /* 0x000fe40000000f00 */
[----:B------:R-:W-:-:S04]  /*0130*/  IADD3 R0, PT, PT, R29, -0x1, RZ ;  /* 0xffffffff1d007810 */ /* 0x000fc80007ffe0ff */
[----:B------:R-:W-:Y:S02]  /*0140*/  ISETP.GE.U32.AND P0, PT, R0, 0x3, PT ;  /* 0x000000030000780c */ /* 0x000fe40003f06070 */
[----:B------:R-:W-:Y:S01]  /*0150*/  MOV R0, RZ ;  /* 0x000000ff00007202 */ /* 0x000fe20000000f00 */
[----:B0-----:R-:W-:-:S06]  /*0160*/  ULEA UR5, UR6, UR4, 0x18 ;  /* 0x0000000406057291 */ /* 0x001fcc000f8ec0ff */
[----:B------:R-:W-:-:S04]  /*0170*/  LEA R7, R3, UR5, 0x6 ;  /* 0x0000000503077c11 */ /* 0x000fc8000f8e30ff */
[----:B------:R-:W-:Y:S05]  /*0180*/  @!P0 BRA `(.L_x_11) ;  /* 0x0000000c002c8947 */ /* 0x000fea0003800000 */
[C---:B------:R-:W-:Y:S01]  /*0190*/  IADD3 R0, PT, PT, R3.reuse, 0x30, RZ ;  /* 0x0000003003007810 */ /* 0x040fe20007ffe0ff */
[----:B------:R-:W-:Y:S01]  /*01a0*/  UIADD3 UR5, UPT, UPT, UR4, 0x400, URZ ;  /* 0x0000040004057890 */ /* 0x000fe2000fffe0ff */
[C---:B------:R-:W-:Y:S01]  /*01b0*/  IADD3 R8, PT, PT, R3.reuse, 0x20, RZ ;  /* 0x0000002003087810 */ /* 0x040fe20007ffe0ff */
[CCC-:B------:R-:W-:Y:S01]  /*01c0*/  IMAD R24, R3.reuse, R5.reuse, R2.reuse ;  /* 0x0000000503187224 */ /* 0x1c0fe200078e0202 */
[----:B------:R-:W-:Y:S01]  /*01d0*/  IADD3 R9, PT, PT, R3, 0x10, RZ ;  /* 0x0000001003097810 */ /* 0x000fe20007ffe0ff */
[-CC-:B------:R-:W-:Y:S01]  /*01e0*/  IMAD R0, R0, R5.reuse, R2.reuse ;  /* 0x0000000500007224 */ /* 0x180fe200078e0202 */
[----:B------:R-:W-:Y:S01]  /*01f0*/  ULEA UR5, UR6, UR5, 0x18 ;  /* 0x0000000506057291 */ /* 0x000fe2000f8ec0ff */
[-CC-:B------:R-:W-:Y:S02]  /*0200*/  IMAD R8, R8, R5.reuse, R2.reuse ;  /* 0x0000000508087224 */ /* 0x180fe400078e0202 */
[----:B------:R-:W-:Y:S02]  /*0210*/  HFMA2 R31, -RZ, RZ, 0, 0 ;  /* 0x00000000ff1f7431 */ /* 0x000fe400000001ff */
[----:B------:R-:W-:Y:S01]  /*0220*/  IMAD R9, R9, R5, R2 ;  /* 0x0000000509097224 */ /* 0x000fe200078e0202 */
[----:B------:R-:W-:-:S02]  /*0230*/  LEA R30, R11, R0, 0x4 ;  /* 0x000000000b1e7211 */ /* 0x000fc400078e20ff */
[----:B------:R-:W-:Y:S02]  /*0240*/  LOP3.LUT R0, R29, 0x7fffffc, RZ, 0xc0, !PT ;  /* 0x07fffffc1d007812 */ /* 0x000fe400078ec0ff */
[----:B------:R-:W-:Y:S02]  /*0250*/  LEA R22, R2, UR5, 0x2 ;  /* 0x0000000502167c11 */ /* 0x000fe4000f8e10ff */
[C---:B------:R-:W-:Y:S02]  /*0260*/  LEA R24, R11.reuse, R24, 0x4 ;  /* 0x000000180b187211 */ /* 0x040fe400078e20ff */
[C---:B------:R-:W-:Y:S02]  /*0270*/  LEA R28, R11.reuse, R8, 0x4 ;  /* 0x000000080b1c7211 */ /* 0x040fe400078e20ff */
[----:B------:R-:W-:Y:S02]  /*0280*/  LEA R26, R11, R9, 0x4 ;  /* 0x000000090b1a7211 */ /* 0x000fe400078e20ff */
[----:B------:R-:W-:-:S02]  /*0290*/  MOV R27, R21 ;  /* 0x00000015001b7202 */ /* 0x000fc40000000f00 */
[----:B------:R-:W-:Y:S02]  /*02a0*/  LEA R23, R2, R7, 0x2 ;  /* 0x0000000702177211 */ /* 0x000fe400078e10ff */
[----:B------:R-:W-:Y:S02]  /*02b0*/  IADD3 R25, PT, PT, -R0, RZ, RZ ;  /* 0x000000ff00197210 */ /* 0x000fe40007ffe1ff */
[----:B------:R-:W-:-:S07]  /*02c0*/  LEA R20, R3, R22, 0x6 ;  /* 0x0000001603147211 */ /* 0x000fce00078e30ff */
.L_x_12:
        /* <DEDUP_REMOVED lines=12> */
[----:B------:R-:W2:Y:S01]  /*0390*/  LDS R33, [R22+0x80] ;  /* 0x0000800016217984 */ /* 0x000ea20000000800 */
[----:B0-----:R-:W-:-:S03]  /*03a0*/  IMAD R32, R12, R11, R31 ;  /* 0x0000000b0c207224 */ /* 0x001fc600078e021f */
[----:B------:R-:W0:Y:S01]  /*03b0*/  LDS R12, [R22+0xc0] ;  /* 0x0000c000160c7984 */ /* 0x000e220000000800 */
[----:B-1----:R-:W-:-:S03]  /*03c0*/  IMAD R13, R34, R13, R32 ;  /* 0x0000000d220d7224 */ /* 0x002fc600078e0220 */
[----:B------:R-:W-:Y:S04]  /*03d0*/  LDS R34, [R22+0x100] ;  /* 0x0001000016227984 */ /* 0x000fe80000000800 */
[----:B------:R-:W1:Y:S04]  /*03e0*/  LDS.128 R8, [R7+0x10] ;  /* 0x0000100007087984 */ /* 0x000e680000000c00 */
[----:B------:R-:W3:Y:S04]  /*03f0*/  LDS R32, [R22+0x140] ;  /* 0x0001400016207984 */ /* 0x000ee80000000800 */
[----:B------:R-:W4:Y:S01]  /*0400*/  LDS R31, [R22+0x180] ;  /* 0x00018000161f7984 */ /* 0x000f220000000800 */
[----:B--2---:R-:W-:-:S03]  /*0410*/  IMAD R13, R33, R14, R13 ;  /* 0x0000000e210d7224 */ /* 0x004fc600078e020d */
[----:B------:R-:W-:Y:S01]  /*0420*/  LDS R33, [R22+0x280] ;  /* 0x0002800016217984 */ /* 0x000fe20000000800 */
[----:B0-----:R-:W-:-:S04]  /*0430*/  IMAD R13, R12, R15, R13 ;  /* 0x0000000f0c0d7224 */ /* 0x001fc800078e020d */
[----:B-1----:R-:W-:Y:S02]  /*0440*/  IMAD R13, R8, R34, R13 ;  /* 0x00000022080d7224 */ /* 0x002fe400078e020d */
[----:B------:R-:W0:Y:S02]  /*0450*/  LDS R8, [R22+0x1c0] ;  /* 0x0001c00016087984 */ /* 0x000e240000000800 */
[----:B---3--:R-:W-:Y:S02]  /*0460*/  IMAD R9, R32, R9, R13 ;  /* 0x0000000920097224 */ /* 0x008fe400078e020d */
[----:B------:R-:W-:Y:S04]  /*0470*/  LDS R32, [R22+0x200] ;  /* 0x0002000016207984 */ /* 0x000fe80000000800 */
[----:B------:R-:W1:Y:S01]  /*0480*/  LDS.128 R12, [R7+0x20] ;  /* 0x00002000070c7984 */ /* 0x000e620000000c00 */
[----:B----4-:R-:W-:-:S03]  /*0490*/  IMAD R9, R31, R10, R9 ;  /* 0x0000000a1f097224 */ /* 0x010fc600078e0209 */
        /* <DEDUP_REMOVED lines=81> */
[----:B---3--:R-:W-:-:S04]  /*09b0*/  IMAD R11, R32, R11, R10 ;  /* 0x0000000b200b7224 */ /* 0x008fc800078e020a */
[----:B0-----:R-:W-:Y:S02]  /*09c0*/  IMAD R11, R12, R33, R11 ;  /* 0x000000210c0b7224 */ /* 0x001fe400078e020b */
[----:B------:R-:W0:Y:S02]  /*09d0*/  LDS R12, [R22+0x1c0] ;  /* 0x0001c000160c7984 */ /* 0x000e240000000800 */
[----:B-1----:R-:W-:Y:S02]  /*09e0*/  IMAD R32, R8, R13, R11 ;  /* 0x0000000d08207224 */ /* 0x002fe400078e020b */
[----:B------:R-:W-:Y:S04]  /*09f0*/  LDS R33, [R22+0x200] ;  /* 0x0002000016217984 */ /* 0x000fe80000000800 */
        /* <DEDUP_REMOVED lines=68> */
.L_x_11:
        /* <DEDUP_REMOVED lines=15> */
[----:B------:R-:W-:-:S04]  /*0f30*/  UIADD3 UR5, UPT, UPT, UR4, 0x400, URZ ;  /* 0x0000040004057890 */ /* 0x000fc8000fffe0ff */
[----:B------:R-:W-:Y:S01]  /*0f40*/  ULEA UR5, UR6, UR5, 0x18 ;  /* 0x0000000506057291 */ /* 0x000fe2000f8ec0ff */
[----:B------:R-:W-:-:S05]  /*0f50*/  LEA R30, R2, R7, 0x2 ;  /* 0x00000007021e7211 */ /* 0x000fca00078e10ff */
[----:B------:R-:W-:-:S04]  /*0f60*/  LEA R20, R2, UR5, 0x2 ;  /* 0x0000000502147c11 */ /* 0x000fc8000f8e10ff */
[----:B------:R-:W-:Y:S02]  /*0f70*/  LEA R32, R3, R20, 0x6 ;  /* 0x0000001403207211 */ /* 0x000fe400078e30ff */
        /* <DEDUP_REMOVED lines=86> */
.L_x_13:
        /* <DEDUP_REMOVED lines=8> */
[----:B-1----:R-:W-:-:S06]  /*1560*/  IMAD.WIDE.U32 R12, R11, 0x4, R12 ;  /* 0x000000040b0c7825 */ /* 0x002fcc00078e000c */
[----:B------:R-:W3:Y:S01]  /*1570*/  LDG.E R12, desc[UR8][R12.64] ;  /* 0x000000080c0c7981 */ /* 0x000ee2000c1e1900 */
[----:B------:R-:W-:-:S04]  /*1580*/  UIADD3 UR4, UPT, UPT, UR4, 0x400, URZ ;  /* 0x0000040004047890 */ /* 0x000fc8000fffe0ff */
[----:B------:R-:W-:Y:S01]  /*1590*/  ULEA UR4, UR6, UR4, 0x18 ;  /* 0x0000000406047291 */ /* 0x000fe2000f8ec0ff */
[----:B------:R-:W-:-:S05]  /*15a0*/  LEA R15, R2, R7, 0x2 ;  /* 0x00000007020f7211 */ /* 0x000fca00078e10ff */
[----:B------:R-:W-:-:S04]  /*15b0*/  LEA R0, R2, UR4, 0x2 ;  /* 0x0000000402007c11 */ /* 0x000fc8000f8e10ff */
        /* <DEDUP_REMOVED lines=41> */
.L_x_10:
[----:B------:R-:W0:Y:S01]  /*1850*/  LDC.64 R2, c[0x0][0x390] ;  /* 0x0000e400ff027b82 */ /* 0x000e220000000a00 */
[----:B------:R-:W-:-:S04]  /*1860*/  IMAD R5, R6, R5, R4 ;  /* 0x0000000506057224 */ /* 0x000fc800078e0204 */
[----:B0-----:R-:W-:-:S05]  /*1870*/  IMAD.WIDE R2, R5, 0x4, R2 ;  /* 0x0000000405027825 */ /* 0x001fca00078e0202 */
[----:B------:R-:W-:Y:S01]  /*1880*/  STG.E desc[UR8][R2.64], R31 ;  /* 0x0000001f02007986 */ /* 0x000fe2000c101908 */
[----:B------:R-:W-:Y:S05]  /*1890*/  EXIT ;  /* 0x000000000000794d */ /* 0x000fea0003800000 */
.L_x_14:
        /* <DEDUP_REMOVED lines=14> */
.L_x_29:


//--------------------- .text._Z16AddMatTiledShMemPjS_S_i --------------------------
	.section	.text._Z16AddMatTiledShMemPjS_S_i,"ax",@progbits
	.align	128
        .global         _Z16AddMatTiledShMemPjS_S_i
        .type           _Z16AddMatTiledShMemPjS_S_i,@function
        .size           _Z16AddMatTiledShMemPjS_S_i,(.L_x_30 - _Z16AddMatTiledShMemPjS_S_i)
        .other          _Z16AddMatTiledShMemPjS_S_i,@"STO_CUDA_ENTRY STV_DEFAULT"
_Z16AddMatTiledShMemPjS_S_i:
.text._Z16AddMatTiledShMemPjS_S_i:
[----:B------:R-:W-:Y:S01]  /*0000*/  LDC R1, c[0x0][0x37c] ;  /* 0x0000df00ff017b82 */ /* 0x000fe20000000800 */
[----:B------:R-:W0:Y:S01]  /*0010*/  LDCU UR4, c[0x0][0x398] ;  /* 0x00007300ff0477ac */ /* 0x000e220008000800 */
[----:B------:R-:W1:Y:S01]  /*0020*/  S2R R20, SR_CTAID.Y ;  /* 0x0000000000147919 */ /* 0x000e620000002600 */
[----:B------:R-:W-:Y:S01]  /*0030*/  IMAD.MOV.U32 R18, RZ, RZ, RZ ;  /* 0x000000ffff127224 */ /* 0x000fe200078e00ff */
[----:B------:R-:W2:Y:S01]  /*0040*/  LDCU.64 UR8, c[0x0][0x358] ;  /* 0x00006b00ff0877ac */ /* 0x000ea20008000a00 */
[----:B------:R-:W1:Y:S01]  /*0050*/  S2R R5, SR_TID.Y ;  /* 0x0000000000057919 */ /* 0x000e620000002200 */
[----:B------:R-:W3:Y:S01]  /*0060*/  S2R R21, SR_CTAID.X ;  /* 0x0000000000157919 */ /* 0x000ee20000002500 */
[----:B------:R-:W3:Y:S01]  /*0070*/  S2R R19, SR_TID.X ;  /* 0x0000000000137919 */ /* 0x000ee20000002100 */
[----:B0-----:R-:W-:-:S05]  /*0080*/  IMAD.U32 R4, RZ, RZ, UR4 ;  /* 0x00000004ff047e24 */ /* 0x001fca000f8e00ff */
[----:B------:R-:W-:Y:S01]  /*0090*/  ISETP.GE.AND P0, PT, R4, 0x1, PT ;  /* 0x000000010400780c */ /* 0x000fe20003f06270 */
[----:B-1----:R-:W-:Y:S02]  /*00a0*/  IMAD R20, R20, 0x10, R5 ;  /* 0x0000001014147824 */ /* 0x002fe400078e0205 */
[----:B---3--:R-:W-:-:S10]  /*00b0*/  IMAD R21, R21, 0x10, R19 ;  /* 0x0000001015157824 */ /* 0x008fd400078e0213 */
[----:B--2---:R-:W-:Y:S05]  /*00c0*/  @!P0 BRA `(.L_x_15) ;  /* 0x0000000400948947 */ /* 0x004fea0003800000 */
[----:B------:R-:W0:Y:S01]  /*00d0*/  S2UR UR6, SR_CgaCtaId ;  /* 0x00000000000679c3 */ /* 0x000e220000008800 */
[----:B------:R-:W-:Y:S01]  /*00e0*/  UMOV UR4, 0x400 ;  /* 0x0000040000047882 */ /* 0x000fe20000000000 */
[C---:B------:R-:W-:Y:S01]  /*00f0*/  VIADD R0, R4.reuse, 0xf ;  /* 0x0000000f04007836 */ /* 0x040fe20000000000 */
[----:B------:R-:W-:Y:S01]  /*0100*/  UIADD3 UR5, UPT, UPT, UR4, 0x400, URZ ;  /* 0x0000040004057890 */ /* 0x000fe2000fffe0ff */
[----:B------:R-:W-:Y:S01]  /*0110*/  BSSY B0, `(.L_x_15) ;  /* 0x0000060000007945 */ /* 0x000fe20003800000 */
[----:B------:R-:W-:Y:S01]  /*0120*/  VIADD R7, R4, 0xfffffff9 ;  /* 0xfffffff904077836 */ /* 0x000fe20000000000 */
[----:B------:R-:W1:Y:S01]  /*0130*/  LDCU UR7, c[0x0][0x398] ;  /* 0x00007300ff0777ac */ /* 0x000e620008000800 */
[----:B------:R-:W-:Y:S01]  /*0140*/  SHF.R.U32.HI R0, RZ, 0x4, R0 ;  /* 0x00000004ff007819 */ /* 0x000fe20000011600 */
[----:B------:R-:W-:Y:S02]  /*0150*/  IMAD.MOV.U32 R18, RZ, RZ, RZ ;  /* 0x000000ffff127224 */ /* 0x000fe400078e00ff */
[----:B------:R-:W-:-:S02]  /*0160*/  IMAD.MOV.U32 R3, RZ, RZ, 0x7 ;  /* 0x00000007ff037424 */ /* 0x000fc400078e00ff */
[----:B------:R-:W-:Y:S01]  /*0170*/  IMAD.MOV R6, RZ, RZ, -R0 ;  /* 0x000000ffff067224 */ /* 0x000fe200078e0a00 */
[----:B0-----:R-:W-:Y:S02]  /*0180*/  ULEA UR4, UR6, UR4, 0x18 ;  /* 0x0000000406047291 */ /* 0x001fe4000f8ec0ff */
[----:B------:R-:W-:-:S04]  /*0190*/  ULEA UR5, UR6, UR5, 0x18 ;  /* 0x0000000506057291 */ /* 0x000fc8000f8ec0ff */
[C---:B------:R-:W-:Y:S02]  /*01a0*/  LEA R17, R5.reuse, UR4, 0x6 ;  /* 0x0000000405117c11 */ /* 0x040fe4000f8e30ff */
[----:B------:R-:W-:Y:S01]  /*01b0*/  LEA R16, R5, UR5, 0x6 ;  /* 0x0000000505107c11 */ /* 0x000fe2000f8e30ff */
[----:B------:R-:W-:Y:S02]  /*01c0*/  IMAD R5, R20, R4, R19 ;  /* 0x0000000414057224 */ /* 0x000fe400078e0213 */
[C---:B------:R-:W-:Y:S02]  /*01d0*/  IMAD R2, R19.reuse, 0x4, R17 ;  /* 0x0000000413027824 */ /* 0x040fe400078e0211 */
[----:B-1----:R-:W-:-:S07]  /*01e0*/  IMAD R0, R19, 0x4, R16 ;  /* 0x0000000413007824 */ /* 0x002fce00078e0210 */
.L_x_19:
[----:B------:R-:W-:Y:S02]  /*01f0*/  IMAD.U32 R4, RZ, RZ, UR7 ;  /* 0x00000007ff047e24 */ /* 0x000fe4000f8e00ff */
[----:B------:R-:W-:-:S03]  /*0200*/  VIADD R6, R6, 0x1 ;  /* 0x0000000106067836 */ /* 0x000fc60000000000 */
[-C--:B------:R-:W-:Y:S02]  /*0210*/  ISETP.GE.AND P0, PT, R19, R4.reuse, PT ;  /* 0x000000041300720c */ /* 0x080fe40003f06270 */
[----:B------:R-:W-:Y:S02]  /*0220*/  ISETP.NE.AND P1, PT, R6, RZ, PT ;  /* 0x000000ff0600720c */ /* 0x000fe40003f25270 */
[----:B------:R-:W-:-:S13]  /*0230*/  ISETP.GE.U32.OR P0, PT, R20, R4, P0 ;  /* 0x000000041400720c */ /* 0x000fda0000706470 */
[----:B0-----:R-:W-:Y:S05]  /*0240*/  @P0 BRA `(.L_x_16) ;  /* 0x00000004001c0947 */ /* 0x001fea0003800000 */
[----:B------:R-:W0:Y:S08]  /*0250*/  LDC.64 R10, c[0x0][0x380] ;  /* 0x0000e000ff0a7b82 */ /* 0x000e300000000a00 */
[----:B------:R-:W1:Y:S01]  /*0260*/  LDC.64 R8, c[0x0][0x388] ;  /* 0x0000e200ff087b82 */ /* 0x000e620000000a00 */
[----:B0-----:R-:W-:-:S06]  /*0270*/  IMAD.WIDE.U32 R10, R5, 0x4, R10 ;  /* 0x00000004050a7825 */ /* 0x001fcc00078e000a */
[----:B------:R-:W2:Y:S01]  /*0280*/  LDG.E R11, desc[UR8][R10.64] ;  /* 0x000000080a0b7981 */ /* 0x000ea2000c1e1900 */
[----:B-1----:R-:W-:-:S06]  /*0290*/  IMAD.WIDE.U32 R8, R5, 0x4, R8 ;  /* 0x0000000405087825 */ /* 0x002fcc00078e0008 */
[----:B------:R-:W3:Y:S01]  /*02a0*/  LDG.E R9, desc[UR8][R8.64] ;  /* 0x0000000808097981 */ /* 0x000ee2000c1e1900 */
[----:B------:R-:W-:-:S05]  /*02b0*/  VIADD R13, R3, 0xfffffff9 ;  /* 0xfffffff9030d7836 */ /* 0x000fca0000000000 */
[----:B------:R-:W-:Y:S01]  /*02c0*/  ISETP.GE.AND P0, PT, R13, R4, PT ;  /* 0x000000040d00720c */ /* 0x000fe20003f06270 */
[----:B------:R-:W-:Y:S05]  /*02d0*/  WARPSYNC.ALL ;  /* 0x0000000000007948 */ /* 0x000fea0003800000 */
[----:B------:R-:W-:Y:S01]  /*02e0*/  BSSY.RECONVERGENT B1, `(.L_x_17) ;  /* 0x000003c000017945 */ /* 0x000fe20003800200 */
[----:B--2---:R0:W-:Y:S04]  /*02f0*/  STS [R2], R11 ;  /* 0x0000000b02007388 */ /* 0x0041e80000000800 */
[----:B---3--:R0:W-:Y:S01]  /*0300*/  STS [R0], R9 ;  /* 0x0000000900007388 */ /* 0x0081e20000000800 */
[----:B------:R-:W-:Y:S06]  /*0310*/  BAR.SYNC.DEFER_BLOCKING 0x0 ;  /* 0x0000000000007b1d */ /* 0x000fec0000010000 */
[----:B------:R-:W-:Y:S05]  /*0320*/  @P0 BRA `(.L_x_18) ;  /* 0x0000000000dc0947 */ /* 0x000fea0003800000 */
[----:B0-----:R-:W-:Y:S01]  /*0330*/  LDS.128 R8, [R17] ;  /* 0x0000000011087984 */ /* 0x001fe20000000c00 */
[----:B------:R-:W-:-:S03]  /*0340*/  VIADD R22, R7, 0x7 ;  /* 0x0000000707167836 */ /* 0x000fc60000000000 */
[----:B------:R-:W0:Y:S02]  /*0350*/  LDS.128 R12, [R16] ;  /* 0x00000000100c7984 */ /* 0x000e240000000c00 */
[----:B------:R-:W-:Y:S02]  /*0360*/  ISETP.GE.AND P0, PT, R22, 0x2, PT ;  /* 0x000000021600780c */ /* 0x000fe40003f06270 */
[----:B0-----:R-:W-:-:S11]  /*0370*/  IADD3 R18, PT, PT, R12, R8, R18 ;  /* 0x000000080c127210 */ /* 0x001fd60007ffe012 */
[----:B------:R-:W-:Y:S05]  /*0380*/  @!P0 BRA `(.L_x_18) ;  /* 0x0000000000c48947 */ /* 0x000fea0003800000 */
[----:B------:R-:W-:Y:S02]  /*0390*/  ISETP.NE.AND P0, PT, R7, -0x5, PT ;  /* 0xfffffffb0700780c */ /* 0x000fe40003f05270 */
[----:B------:R-:W-:-:S11]  /*03a0*/  IADD3 R18, PT, PT, R13, R9, R18 ;  /* 0x000000090d127210 */ /* 0x000fd60007ffe012 */
[----:B------:R-:W-:Y:S05]  /*03b0*/  @!P0 BRA `(.L_x_18) ;  /* 0x0000000000b88947 */ /* 0x000fea0003800000 */
[----:B------:R-:W-:Y:S02]  /*03c0*/  ISETP.NE.AND P0, PT, R7, -0x4, PT ;  /* 0xfffffffc0700780c */ /* 0x000fe40003f05270 */
[----:B------:R-:W-:-:S11]  /*03d0*/  IADD3 R18, PT, PT, R14, R10, R18 ;  /* 0x0000000a0e127210 */ /* 0x000fd60007ffe012 */
[----:B------:R-:W-:Y:S05]  /*03e0*/  @!P0 BRA `(.L_x_18) ;  /* 0x0000000000ac8947 */ /* 0x000fea0003800000 */
[----:B------:R-:W-:Y:S02]  /*03f0*/  ISETP.NE.AND P0, PT, R7, -0x3, PT ;  /* 0xfffffffd0700780c */ /* 0x000fe40003f05270 */
[----:B------:R-:W-:-:S11]  /*0400*/  IADD3 R18, PT, PT, R15, R11, R18 ;  /* 0x0000000b0f127210 */ /* 0x000fd60007ffe012 */
[----:B------:R-:W-:Y:S05]  /*0410*/  @!P0 BRA `(.L_x_18) ;  /* 0x0000000000a08947 */ /* 0x000fea0003800000 */
[----:B------:R-:W-:Y:S01]  /*0420*/  LDS.128 R8, [R17+0x10] ;  /* 0x0000100011087984 */ /* 0x000fe20000000c00 */
[----:B------:R-:W-:-:S03]  /*0430*/  ISETP.NE.AND P0, PT, R7, -0x2, PT ;  /* 0xfffffffe0700780c */ /* 0x000fc60003f05270 */
[----:B------:R-:W0:Y:S02]  /*0440*/  LDS.128 R12, [R16+0x10] ;  /* 0x00001000100c7984 */ /* 0x000e240000000c00 */
[----:B0-----:R-:W-:-:S08]  /*0450*/  IADD3 R18, PT, PT, R12, R8, R18 ;  /* 0x000000080c127210 */ /* 0x001fd00007ffe012 */
[----:B------:R-:W-:Y:S05]  /*0460*/  @!P0 BRA `(.L_x_18) ;  /* 0x00000000008c8947 */ /* 0x000fea0003800000 */
[----:B------:R-:W-:Y:S02]  /*0470*/  ISETP.NE.AND P0, PT, R7, -0x1, PT ;  /* 0xffffffff0700780c */ /* 0x000fe40003f05270 */
[----:B------:R-:W-:-:S11]  /*0480*/  IADD3 R18, PT, PT, R13, R9, R18 ;  /* 0x000000090d127210 */ /* 0x000fd60007ffe012 */
[----:B------:R-:W-:Y:S05]  /*0490*/  @!P0 BRA `(.L_x_18) ;  /* 0x0000000000808947 */ /* 0x000fea0003800000 */
[----:B------:R-:W-:Y:S01]  /*04a0*/  VIADD R22, R7, 0xfffffff8 ;  /* 0xfffffff807167836 */ /* 0x000fe20000000000 */
[----:B------:R-:W-:-:S04]  /*04b0*/  IADD3 R18, PT, PT, R14, R10, R18 ;  /* 0x0000000a0e127210 */ /* 0x000fc80007ffe012 */
[----:B------:R-:W-:-:S13]  /*04c0*/  ISETP.NE.AND P0, PT, R22, -0x8, PT ;  /* 0xfffffff81600780c */ /* 0x000fda0003f05270 */
[----:B------:R-:W-:Y:S05]  /*04d0*/  @!P0 BRA `(.L_x_18) ;  /* 0x0000000000708947 */ /* 0x000fea0003800000 */
[----:B------:R-:W-:Y:S02]  /*04e0*/  ISETP.NE.AND P0, PT, R7, 0x1, PT ;  /* 0x000000010700780c */ /* 0x000fe40003f05270 */
[----:B------:R-:W-:-:S11]  /*04f0*/  IADD3 R18, PT, PT, R15, R11, R18 ;  /* 0x0000000b0f127210 */ /* 0x000fd60007ffe012 */
[----:B------:R-:W-:Y:S05]  /*0500*/  @!P0 BRA `(.L_x_18) ;  /* 0x0000000000648947 */ /* 0x000fea0003800000 */
[----:B------:R-:W-:Y:S01]  /*0510*/  LDS.128 R8, [R17+0x20] ;  /* 0x0000200011087984 */ /* 0x000fe20000000c00 */
[----:B------:R-:W-:-:S03]  /*0520*/  ISETP.NE.AND P0, PT, R7, 0x2, PT ;  /* 0x000000020700780c */ /* 0x000fc60003f05270 */
[----:B------:R-:W0:Y:S02]  /*0530*/  LDS.128 R12, [R16+0x20] ;  /* 0x00002000100c7984 */ /* 0x000e240000000c00 */
[----:B0-----:R-:W-:-:S08]  /*0540*/  IADD3 R18, PT, PT, R12, R8, R18 ;  /* 0x000000080c127210 */ /* 0x001fd00007ffe012 */
[----:B------:R-:W-:Y:S05]  /*0550*/  @!P0 BRA `(.L_x_18) ;  /* 0x0000000000508947 */ /* 0x000fea0003800000 */
[----:B------:R-:W-:Y:S02]  /*0560*/  ISETP.NE.AND P0, PT, R7, 0x3, PT ;  /* 0x000000030700780c */ /* 0x000fe40003f05270 */
[----:B------:R-:W-:-:S11]  /*0570*/  IADD3 R18, PT, PT, R13, R9, R18 ;  /* 0x000000090d127210 */ /* 0x000fd60007ffe012 */
[----:B------:R-:W-:Y:S05]  /*0580*/  @!P0 BRA `(.L_x_18) ;  /* 0x0000000000448947 */ /* 0x000fea0003800000 */
[----:B------:R-:W-:Y:S02]  /*0590*/  ISETP.NE.AND P0, PT, R7, 0x4, PT ;  /* 0x000000040700780c */ /* 0x000fe40003f05270 */
[----:B------:R-:W-:-:S11]  /*05a0*/  IADD3 R18, PT, PT, R14, R10, R18 ;  /* 0x0000000a0e127210 */ /* 0x000fd60007ffe012 */
        /* <DEDUP_REMOVED lines=9> */
[----:B------:R-:W-:Y:S02]  /*0640*/  ISETP.NE.AND P0, PT, R22, -0x1, PT ;  /* 0xffffffff1600780c */ /* 0x000fe40003f05270 */
[----:B------:R-:W-:-:S11]  /*0650*/  IADD3 R18, PT, PT, R13, R9, R18 ;  /* 0x000000090d127210 */ /* 0x000fd60007ffe012 */
[----:B------:R-:W-:Y:S05]  /*0660*/  @!P0 BRA `(.L_x_18) ;  /* 0x00000000000c8947 */ /* 0x000fea0003800000 */
[----:B------:R-:W-:Y:S02]  /*0670*/  ISETP.NE.AND P0, PT, R7, 0x8, PT ;  /* 0x000000080700780c */ /* 0x000fe40003f05270 */
[----:B------:R-:W-:-:S11]  /*0680*/  IADD3 R18, PT, PT, R14, R10, R18 ;  /* 0x0000000a0e127210 */ /* 0x000fd60007ffe012 */
[----:B------:R-:W-:-:S07]  /*0690*/  @P0 IADD3 R18, PT, PT, R15, R11, R18 ;  /* 0x0000000b0f120210 */ /* 0x000fce0007ffe012 */
.L_x_18:
[----:B------:R-:W-:Y:S05]  /*06a0*/  BSYNC.RECONVERGENT B1 ;  /* 0x0000000000017941 */ /* 0x000fea0003800200 */
.L_x_17:
[----:B------:R-:W-:Y:S06]  /*06b0*/  BAR.SYNC.DEFER_BLOCKING 0x0 ;  /* 0x0000000000007b1d */ /* 0x000fec0000010000 */
.L_x_16:
[----:B------:R-:W-:Y:S02]  /*06c0*/  VIADD R7, R7, 0xfffffff0 ;  /* 0xfffffff007077836 */ /* 0x000fe40000000000 */
[----:B------:R-:W-:Y:S02]  /*06d0*/  VIADD R3, R3, 0x10 ;  /* 0x0000001003037836 */ /* 0x000fe40000000000 */
[----:B------:R-:W-:Y:S02]  /*06e0*/  VIADD R5, R5, 0x10 ;  /* 0x0000001005057836 */ /* 0x000fe40000000000 */
[----:B------:R-:W-:Y:S01]  /*06f0*/  VIADD R19, R19, 0x10 ;  /* 0x0000001013137836 */ /* 0x000fe20000000000 */
[----:B------:R-:W-:Y:S06]  /*0700*/  @P1 BRA `(.L_x_19) ;  /* 0xfffffff800b81947 */ /* 0x000fec000383ffff */
[----:B------:R-:W-:Y:S05]  /*0710*/  BSYNC B0 ;  /* 0x0000000000007941 */ /* 0x000fea0003800000 */
.L_x_15:
[----:B------:R-:W-:-:S04]  /*0720*/  VIMNMX R3, PT, PT, R20, R21, !PT ;  /* 0x0000001514037248 */ /* 0x000fc80007fe0100 */
[----:B------:R-:W-:-:S13]  /*0730*/  ISETP.GE.AND P0, PT, R3, R4, PT ;  /* 0x000000040300720c */ /* 0x000fda0003f06270 */
[----:B------:R-:W-:Y:S05]  /*0740*/  @P0 EXIT ;  /* 0x000000000000094d */ /* 0x000fea0003800000 */
[----:B0-----:R-:W0:Y:S01]  /*0750*/  LDC.64 R2, c[0x0][0x390] ;  /* 0x0000e400ff027b82 */ /* 0x001e220000000a00 */
[----:B------:R-:W-:-:S04]  /*0760*/  IMAD R21, R20, R4, R21 ;  /* 0x0000000414157224 */ /* 0x000fc800078e0215 */
[----:B0-----:R-:W-:-:S05]  /*0770*/  IMAD.WIDE.U32 R2, R21, 0x4, R2 ;  /* 0x0000000415027825 */ /* 0x001fca00078e0002 */
[----:B------:R-:W-:Y:S01]  /*0780*/  STG.E desc[UR8][R2.64], R18 ;  /* 0x0000001202007986 */ /* 0x000fe2000c101908 */
[----:B------:R-:W-:Y:S05]  /*0790*/  EXIT ;  /* 0x000000000000794d */ /* 0x000fea0003800000 */
.L_x_20:
        /* <DEDUP_REMOVED lines=14> */
.L_x_30:


//--------------------- .text._Z18simpleMatMulKernelPjS_S_i --------------------------
	.section	.text._Z18simpleMatMulKernelPjS_S_i,"ax",@progbits
	.align	128
        .global         _Z18simpleMatMulKernelPjS_S_i
        .type           _Z18simpleMatMulKernelPjS_S_i,@function
        .size           _Z18simpleMatMulKernelPjS_S_i,(.L_x_31 - _Z18simpleMatMulKernelPjS_S_i)
        .other          _Z18simpleMatMulKernelPjS_S_i,@"STO_CUDA_ENTRY STV_DEFAULT"
_Z18simpleMatMulKernelPjS_S_i:
.text._Z18simpleMatMulKernelPjS_S_i:
[----:B------:R-:W-:Y:S01]  /*0000*/  LDC R1, c[0x0][0x37c] ;  /* 0x0000df00ff017b82 */ /* 0x000fe20000000800 */
[----:B------:R-:W0:Y:S07]  /*0010*/  S2R R3, SR_TID.X ;  /* 0x0000000000037919 */ /* 0x000e2e0000002100 */
[----:B------:R-:W0:Y:S01]  /*0020*/  LDC R0, c[0x0][0x360] ;  /* 0x0000d800ff007b82 */ /* 0x000e220000000800 */
[----:B------:R-:W1:Y:S01]  /*0030*/  LDCU UR20, c[0x0][0x398] ;  /* 0x00007300ff1477ac */ /* 0x000e620008000800 */
[----:B------:R-:W2:Y:S06]  /*0040*/  S2R R2, SR_TID.Y ;  /* 0x0000000000027919 */ /* 0x000eac0000002200 */
[----:B------:R-:W0:Y:S08]  /*0050*/  S2UR UR4, SR_CTAID.X ;  /* 0x00000000000479c3 */ /* 0x000e300000002500 */
[----:B------:R-:W2:Y:S08]  /*0060*/  S2UR UR5, SR_CTAID.Y ;  /* 0x00000000000579c3 */ /* 0x000eb00000002600 */
[----:B------:R-:W2:Y:S01]  /*0070*/  LDC R13, c[0x0][0x364] ;  /* 0x0000d900ff0d7b82 */ /* 0x000ea20000000800 */
[----:B0-----:R-:W-:-:S02]  /*0080*/  IMAD R0, R0, UR4, R3 ;  /* 0x0000000400007c24 */ /* 0x001fc4000f8e0203 */
[----:B--2---:R-:W-:-:S05]  /*0090*/  IMAD R13, R13, UR5, R2 ;  /* 0x000000050d0d7c24 */ /* 0x004fca000f8e0202 */
[----:B------:R-:W-:-:S04]  /*00a0*/  VIMNMX R2, PT, PT, R0, R13, !PT ;  /* 0x0000000d00027248 */ /* 0x000fc80007fe0100 */
[----:B-1----:R-:W-:-:S13]  /*00b0*/  ISETP.GE.AND P0, PT, R2, UR20, PT ;  /* 0x0000001402007c0c */ /* 0x002fda000bf06270 */
[----:B------:R-:W-:Y:S05]  /*00c0*/  @P0 EXIT ;  /* 0x000000000000094d */ /* 0x000fea0003800000 */
[----:B------:R-:W-:Y:S01]  /*00d0*/  UISETP.GE.U32.AND UP0, UPT, UR20, 0x8, UPT ;  /* 0x000000081400788c */ /* 0x000fe2000bf06070 */
[----:B------:R-:W-:Y:S02]  /*00e0*/  HFMA2 R12, -RZ, RZ, 0, 0 ;  /* 0x00000000ff0c7431 */ /* 0x000fe400000001ff */
[----:B------:R-:W-:Y:S01]  /*00f0*/  IMAD R13, R13, UR20, RZ ;  /* 0x000000140d0d7c24 */ /* 0x000fe2000f8e02ff */
[----:B------:R-:W-:Y:S01]  /*0100*/  UMOV UR4, URZ ;  /* 0x000000ff00047c82 */ /* 0x000fe20008000000 */
[----:B------:R-:W0:Y:S04]  /*0110*/  LDCU.64 UR18, c[0x0][0x358] ;  /* 0x00006b00ff1277ac */ /* 0x000e280008000a00 */
[----:B------:R-:W-:Y:S05]  /*0120*/  BRA.U !UP0, `(.L_x_21) ;  /* 0x0000000508047547 */ /* 0x000fea000b800000 */
[----:B------:R-:W1:Y:S01]  /*0130*/  LDCU.128 UR24, c[0x0][0x380] ;  /* 0x00007000ff1877ac */ /* 0x000e620008000c00 */
[----:B------:R-:W-:Y:S02]  /*0140*/  MOV R12, RZ ;  /* 0x000000ff000c7202 */ /* 0x000fe40000000f00 */
[----:B------:R-:W-:Y:S01]  /*0150*/  MOV R14, R0 ;  /* 0x00000000000e7202 */ /* 0x000fe20000000f00 */
[----:B------:R-:W-:-:S04]  /*0160*/  ULOP3.LUT UR4, UR20, 0x7ffffff8, URZ, 0xc0, !UPT ;  /* 0x7ffffff814047892 */ /* 0x000fc8000f8ec0ff */
[----:B------:R-:W-:Y:S01]  /*0170*/  UIADD3 UR5, UPT, UPT, -UR4, URZ, URZ ;  /* 0x000000ff04057290 */ /* 0x000fe2000fffe1ff */
[----:B-1----:R-:W-:Y:S01]  /*0180*/  MOV R2, UR24 ;  /* 0x0000001800027c02 */ /* 0x002fe20008000f00 */
[----:B------:R-:W-:Y:S01]  /*0190*/  UIMAD.WIDE UR6, UR20, 0x8, UR26 ;  /* 0x00000008140678a5 */ /* 0x000fe2000f8e021a */
[----:B------:R-:W-:Y:S01]  /*01a0*/  MOV R3, UR25 ;  /* 0x0000001900037c02 */ /* 0x000fe20008000f00 */
[----:B------:R-:W-:Y:S02]  /*01b0*/  UIMAD.WIDE UR8, UR20, 0xc, UR26 ;  /* 0x0000000c140878a5 */ /* 0x000fe4000f8e021a */
[----:B------:R-:W-:Y:S01]  /*01c0*/  UIMAD.WIDE UR10, UR20, 0x10, UR26 ;  /* 0x00000010140a78a5 */ /* 0x000fe2000f8e021a */
[----:B------:R-:W-:Y:S01]  /*01d0*/  IMAD.WIDE.U32 R2, R13, 0x4, R2 ;  /* 0x000000040d027825 */ /* 0x000fe200078e0002 */
[----:B------:R-:W-:Y:S02]  /*01e0*/  UIMAD.WIDE UR12, UR20, 0x14, UR26 ;  /* 0x00000014140c78a5 */ /* 0x000fe4000f8e021a */
[----:B------:R-:W-:Y:S01]  /*01f0*/  UIMAD.WIDE UR14, UR20, 0x18, UR26 ;  /* 0x00000018140e78a5 */ /* 0x000fe2000f8e021a */
[----:B------:R-:W-:Y:S01]  /*0200*/  IADD3 R2, P0, PT, R2, 0x10, RZ ;  /* 0x0000001002027810 */ /* 0x000fe20007f1e0ff */
[----:B------:R-:W-:-:S03]  /*0210*/  UIMAD.WIDE UR16, UR20, 0x1c, UR26 ;  /* 0x0000001c141078a5 */ /* 0x000fc6000f8e021a */
[----:B------:R-:W-:-:S09]  /*0220*/  IADD3.X R3, PT, PT, RZ, R3, RZ, P0, !PT ;  /* 0x00000003ff037210 */ /* 0x000fd200007fe4ff */
.L_x_22:
[----:B------:R-:W-:Y:S01]  /*0230*/  UIMAD.WIDE UR22, UR20, 0x4, UR26 ;  /* 0x00000004141678a5 */ /* 0x000fe2000f8e021a */
[----:B------:R-:W-:Y:S02]  /*0240*/  IMAD.MOV.U32 R23, RZ, RZ, 0x4 ;  /* 0x00000004ff177424 */ /* 0x000fe400078e00ff */
[----:B------:R-:W-:Y:S01]  /*0250*/  HFMA2 R11, -RZ, RZ, 0, 2.384185791015625e-07 ;  /* 0x00000004ff0b7431 */ /* 0x000fe200000001ff */
[----:B------:R-:W-:Y:S01]  /*0260*/  MOV R25, 0x4 ;  /* 0x0000000400197802 */ /* 0x000fe20000000f00 */
[----:B0-----:R-:W2:Y:S01]  /*0270*/  LDG.E R21, desc[UR18][R2.64+-0x10] ;  /* 0xfffff01202157981 */ /* 0x001ea2000c1e1900 */
[C---:B------:R-:W-:Y:S01]  /*0280*/  IMAD.WIDE R22, R14.reuse, R23, UR26 ;  /* 0x0000001a0e167e25 */ /* 0x040fe2000f8e0217 */
[----:B------:R-:W-:Y:S02]  /*0290*/  MOV R8, UR22 ;  /* 0x0000001600087c02 */ /* 0x000fe40008000f00 */
[----:B------:R-:W-:Y:S01]  /*02a0*/  MOV R9, UR23 ;  /* 0x0000001700097c02 */ /* 0x000fe20008000f00 */
[----:B------:R-:W3:Y:S02]  /*02b0*/  LDG.E R19, desc[UR18][R2.64+-0xc] ;  /* 0xfffff41202137981 */ /* 0x000ee4000c1e1900 */
[----:B------:R-:W-:-:S02]  /*02c0*/  IMAD.WIDE R8, R14, 0x4, R8 ;  /* 0x000000040e087825 */ /* 0x000fc400078e0208 */
[----:B------:R-:W2:Y:S01]  /*02d0*/  LDG.E R22, desc[UR18][R22.64] ;  /* 0x0000001216167981 */ /* 0x000ea2000c1e1900 */
[----:B------:R-:W-:Y:S01]  /*02e0*/  MOV R5, 0x4 ;  /* 0x0000000400057802 */ /* 0x000fe20000000f00 */
[C---:B------:R-:W-:Y:S02]  /*02f0*/  IMAD.WIDE R24, R14.reuse, R25, UR6 ;  /* 0x000000060e187e25 */ /* 0x040fe4000f8e0219 */
[----:B------:R0:W3:Y:S02]  /*0300*/  LDG.E R20, desc[UR18][R8.64] ;  /* 0x0000001208147981 */ /* 0x0000e4000c1e1900 */
[----:B------:R-:W-:Y:S02]  /*0310*/  IMAD.WIDE R10, R14, R11, UR8 ;  /* 0x000000080e0a7e25 */ /* 0x000fe4000f8e020b */
[----:B------:R-:W4:Y:S04]  /*0320*/  LDG.E R18, desc[UR18][R24.64] ;  /* 0x0000001218127981 */ /* 0x000f28000c1e1900 */
[----:B------:R-:W4:Y:S01]  /*0330*/  LDG.E R17, desc[UR18][R2.64+-0x8] ;  /* 0xfffff81202117981 */ /* 0x000f22000c1e1900 */
[----:B0-----:R-:W-:-:S02]  /*0340*/  HFMA2 R9, -RZ, RZ, 0, 2.384185791015625e-07 ;  /* 0x00000004ff097431 */ /* 0x001fc400000001ff */
[----:B------:R-:W-:Y:S01]  /*0350*/  IMAD.MOV.U32 R7, RZ, RZ, 0x4 ;  /* 0x00000004ff077424 */ /* 0x000fe200078e00ff */
[----:B------:R0:W5:Y:S01]  /*0360*/  LDG.E R16, desc[UR18][R10.64] ;  /* 0x000000120a107981 */ /* 0x000162000c1e1900 */
[----:B------:R-:W-:-:S03]  /*0370*/  IMAD.WIDE R4, R14, R5, UR10 ;  /* 0x0000000a0e047e25 */ /* 0x000fc6000f8e0205 */
[----:B------:R-:W5:Y:S01]  /*0380*/  LDG.E R15, desc[UR18][R2.64+-0x4] ;  /* 0xfffffc12020f7981 */ /* 0x000f62000c1e1900 */
[C---:B------:R-:W-:Y:S01]  /*0390*/  IMAD.WIDE R6, R14.reuse, R7, UR12 ;  /* 0x0000000c0e067e25 */ /* 0x040fe2000f8e0207 */
[----:B------:R-:W-:Y:S02]  /*03a0*/  MOV R27, 0x4 ;  /* 0x00000004001b7802 */ /* 0x000fe40000000f00 */
[----:B------:R1:W5:Y:S01]  /*03b0*/  LDG.E R4, desc[UR18][R4.64] ;  /* 0x0000001204047981 */ /* 0x000362000c1e1900 */
[----:B------:R-:W-:-:S03]  /*03c0*/  IMAD.WIDE R8, R14, R9, UR14 ;  /* 0x0000000e0e087e25 */ /* 0x000fc6000f8e0209 */
[----:B------:R-:W5:Y:S01]  /*03d0*/  LDG.E R23, desc[UR18][R2.64] ;  /* 0x0000001202177981 */ /* 0x000f62000c1e1900 */
[----:B0-----:R-:W-:-:S03]  /*03e0*/  IMAD.WIDE R10, R14, R27, UR16 ;  /* 0x000000100e0a7e25 */ /* 0x001fc6000f8e021b */
[----:B------:R-:W5:Y:S04]  /*03f0*/  LDG.E R7, desc[UR18][R6.64] ;  /* 0x0000001206077981 */ /* 0x000f68000c1e1900 */
[----:B------:R-:W5:Y:S04]  /*0400*/  LDG.E R24, desc[UR18][R2.64+0x4] ;  /* 0x0000041202187981 */ /* 0x000f68000c1e1900 */
[----:B------:R-:W5:Y:S04]  /*0410*/  LDG.E R8, desc[UR18][R8.64] ;  /* 0x0000001208087981 */ /* 0x000f68000c1e1900 */
[----:B------:R-:W5:Y:S04]  /*0420*/  LDG.E R25, desc[UR18][R2.64+0x8] ;  /* 0x0000081202197981 */ /* 0x000f68000c1e1900 */
[----:B------:R-:W5:Y:S04]  /*0430*/  LDG.E R10, desc[UR18][R10.64] ;  /* 0x000000120a0a7981 */ /* 0x000f68000c1e1900 */
[----:B------:R0:W5:Y:S01]  /*0440*/  LDG.E R27, desc[UR18][R2.64+0xc] ;  /* 0x00000c12021b7981 */ /* 0x000162000c1e1900 */
[----:B------:R-:W-:-:S04]  /*0450*/  UIADD3 UR5, UPT, UPT, UR5, 0x8, URZ ;  /* 0x0000000805057890 */ /* 0x000fc8000fffe0ff */
[----:B------:R-:W-:Y:S01]  /*0460*/  UISETP.NE.AND UP0, UPT, UR5, URZ, UPT ;  /* 0x000000ff0500728c */ /* 0x000fe2000bf05270 */
[----:B-1----:R-:W-:Y:S02]  /*0470*/  MOV R5, UR20 ;  /* 0x0000001400057c02 */ /* 0x002fe40008000f00 */
[----:B0-----:R-:W-:Y:S02]  /*0480*/  IADD3 R2, P0, PT, R2, 0x20, RZ ;  /* 0x0000002002027810 */ /* 0x001fe40007f1e0ff */
[----:B------:R-:W-:Y:S02]  /*0490*/  LEA R14, R5, R14, 0x3 ;  /* 0x0000000e050e7211 */ /* 0x000fe400078e18ff */
[----:B------:R-:W-:Y:S01]  /*04a0*/  IADD3.X R3, PT, PT, RZ, R3, RZ, P0, !PT ;  /* 0x00000003ff037210 */ /* 0x000fe200007fe4ff */
[----:B--2---:R-:W-:-:S04]  /*04b0*/  IMAD R21, R21, R22, R12 ;  /* 0x0000001615157224 */ /* 0x004fc800078e020c */
[----:B---3--:R-:W-:-:S04]  /*04c0*/  IMAD R19, R19, R20, R21 ;  /* 0x0000001413137224 */ /* 0x008fc800078e0215 */
[----:B----4-:R-:W-:-:S04]  /*04d0*/  IMAD R17, R17, R18, R19 ;  /* 0x0000001211117224 */ /* 0x010fc800078e0213 */
[----:B-----5:R-:W-:-:S04]  /*04e0*/  IMAD R15, R15, R16, R17 ;  /* 0x000000100f0f7224 */ /* 0x020fc800078e0211 */
[----:B------:R-:W-:-:S04]  /*04f0*/  IMAD R4, R23, R4, R15 ;  /* 0x0000000417047224 */ /* 0x000fc800078e020f */
[----:B------:R-:W-:-:S04]  /*0500*/  IMAD R4, R24, R7, R4 ;  /* 0x0000000718047224 */ /* 0x000fc800078e0204 */
[----:B------:R-:W-:-:S04]  /*0510*/  IMAD R4, R25, R8, R4 ;  /* 0x0000000819047224 */ /* 0x000fc800078e0204 */
[----:B------:R-:W-:Y:S01]  /*0520*/  IMAD R12, R27, R10, R4 ;  /* 0x0000000a1b0c7224 */ /* 0x000fe200078e0204 */
[----:B------:R-:W-:Y:S06]  /*0530*/  BRA.U UP0, `(.L_x_22) ;  /* 0xfffffffd003c7547 */ /* 0x000fec000b83ffff */
.L_x_21:
[----:B------:R-:W-:-:S04]  /*0540*/  ULOP3.LUT UR6, UR20, 0x7, URZ, 0xc0, !UPT ;  /* 0x0000000714067892 */ /* 0x000fc8000f8ec0ff */
[----:B------:R-:W-:-:S09]  /*0550*/  UISETP.NE.AND UP0, UPT, UR6, URZ, UPT ;  /* 0x000000ff0600728c */ /* 0x000fd2000bf05270 */
[----:B------:R-:W-:Y:S05]  /*0560*/  BRA.U !UP0, `(.L_x_23) ;  /* 0x0000000508387547 */ /* 0x000fea000b800000 */
[----:B------:R-:W-:Y:S02]  /*0570*/  UISETP.GE.U32.AND UP0, UPT, UR6, 0x4, UPT ;  /* 0x000000040600788c */ /* 0x000fe4000bf06070 */
[----:B------:R-:W-:-:S04]  /*0580*/  ULOP3.LUT UR5, UR20, 0x3, URZ, 0xc0, !UPT ;  /* 0x0000000314057892 */ /* 0x000fc8000f8ec0ff */
[----:B------:R-:W-:-:S03]  /*0590*/  UISETP.NE.AND UP1, UPT, UR5, URZ, UPT ;  /* 0x000000ff0500728c */ /* 0x000fc6000bf25270 */
[----:B------:R-:W-:Y:S08]  /*05a0*/  BRA.U !UP0, `(.L_x_24) ;  /* 0x00000001087c7547 */ /* 0x000ff0000b800000 */
[----:B------:R-:W1:Y:S01]  /*05b0*/  LDC.64 R6, c[0x0][0x388] ;  /* 0x0000e200ff067b82 */ /* 0x000e620000000a00 */
[----:B------:R-:W2:Y:S01]  /*05c0*/  LDCU.64 UR6, c[0x0][0x380] ;  /* 0x00007000ff0677ac */ /* 0x000ea20008000a00 */
[----:B------:R-:W-:Y:S01]  /*05d0*/  IMAD.U32 R9, RZ, RZ, UR4 ;  /* 0x00000004ff097e24 */ /* 0x000fe2000f8e00ff */
[C---:B------:R-:W-:Y:S02]  /*05e0*/  IADD3 R3, PT, PT, R13.reuse, UR4, RZ ;  /* 0x000000040d037c10 */ /* 0x040fe4000fffe0ff */
[----:B------:R-:W-:Y:S01]  /*05f0*/  IADD3 R10, P0, PT, R13, UR4, RZ ;  /* 0x000000040d0a7c10 */ /* 0x000fe2000ff1e0ff */
[----:B------:R-:W-:Y:S01]  /*0600*/  IMAD R9, R9, UR20, R0 ;  /* 0x0000001409097c24 */ /* 0x000fe2000f8e0200 */
[----:B------:R-:W-:Y:S01]  /*0610*/  MOV R11, UR20 ;  /* 0x00000014000b7c02 */ /* 0x000fe20008000f00 */
[----:B------:R-:W3:Y:S01]  /*0620*/  LDC.64 R4, c[0x0][0x380] ;  /* 0x0000e000ff047b82 */ /* 0x000ee20000000a00 */
[----:B------:R-:W-:Y:S01]  /*0630*/  MOV R15, UR20 ;  /* 0x00000014000f7c02 */ /* 0x000fe20008000f00 */
[----:B-1----:R-:W-:Y:S01]  /*0640*/  IMAD.WIDE R6, R9, 0x4, R6 ;  /* 0x0000000409067825 */ /* 0x002fe200078e0206 */
[----:B------:R-:W-:-:S05]  /*0650*/  MOV R9, UR20 ;  /* 0x0000001400097c02 */ /* 0x000fca0008000f00 */
[----:B------:R-:W-:Y:S02]  /*0660*/  IMAD.WIDE R8, R9, 0x4, R6 ;  /* 0x0000000409087825 */ /* 0x000fe400078e0206 */
[----:B0-----:R-:W4:Y:S02]  /*0670*/  LDG.E R6, desc[UR18][R6.64] ;  /* 0x0000001206067981 */ /* 0x001f24000c1e1900 */
[----:B---3--:R-:W-:Y:S01]  /*0680*/  IMAD.WIDE.U32 R4, R3, 0x4, R4 ;  /* 0x0000000403047825 */ /* 0x008fe200078e0004 */
[----:B------:R-:W-:Y:S01]  /*0690*/  IADD3.X R3, PT, PT, RZ, RZ, RZ, P0, !PT ;  /* 0x000000ffff037210 */ /* 0x000fe200007fe4ff */
[----:B------:R-:W3:Y:S01]  /*06a0*/  LDG.E R17, desc[UR18][R8.64] ;  /* 0x0000001208117981 */ /* 0x000ee2000c1e1900 */
[----:B--2---:R-:W-:-:S03]  /*06b0*/  LEA R2, P0, R10, UR6, 0x2 ;  /* 0x000000060a027c11 */ /* 0x004fc6000f8010ff */
[----:B------:R-:W4:Y:S01]  /*06c0*/  LDG.E R5, desc[UR18][R4.64] ;  /* 0x0000001204057981 */ /* 0x000f22000c1e1900 */
[----:B------:R-:W-:Y:S01]  /*06d0*/  LEA.HI.X R3, R10, UR7, R3, 0x2, P0 ;  /* 0x000000070a037c11 */ /* 0x000fe200080f1403 */
[----:B------:R-:W-:-:S04]  /*06e0*/  IMAD.WIDE R10, R11, 0x4, R8 ;  /* 0x000000040b0a7825 */ /* 0x000fc800078e0208 */
[----:B------:R-:W3:Y:S01]  /*06f0*/  LDG.E R16, desc[UR18][R2.64+0x4] ;  /* 0x0000041202107981 */ /* 0x000ee2000c1e1900 */
[----:B------:R-:W-:-:S03]  /*0700*/  IMAD.WIDE R14, R15, 0x4, R10 ;  /* 0x000000040f0e7825 */ /* 0x000fc600078e020a */
[----:B------:R-:W2:Y:S04]  /*0710*/  LDG.E R19, desc[UR18][R10.64] ;  /* 0x000000120a137981 */ /* 0x000ea8000c1e1900 */
[----:B------:R-:W2:Y:S04]  /*0720*/  LDG.E R18, desc[UR18][R2.64+0x8] ;  /* 0x0000081202127981 */ /* 0x000ea8000c1e1900 */
[----:B------:R-:W5:Y:S04]  /*0730*/  LDG.E R20, desc[UR18][R2.64+0xc] ;  /* 0x00000c1202147981 */ /* 0x000f68000c1e1900 */
[----:B------:R-:W5:Y:S01]  /*0740*/  LDG.E R14, desc[UR18][R14.64] ;  /* 0x000000120e0e7981 */ /* 0x000f62000c1e1900 */
[----:B------:R-:W-:Y:S01]  /*0750*/  UIADD3 UR4, UPT, UPT, UR4, 0x4, URZ ;  /* 0x0000000404047890 */ /* 0x000fe2000fffe0ff */
[----:B----4-:R-:W-:-:S04]  /*0760*/  IMAD R5, R5, R6, R12 ;  /* 0x0000000605057224 */ /* 0x010fc800078e020c */
[----:B---3--:R-:W-:-:S04]  /*0770*/  IMAD R5, R16, R17, R5 ;  /* 0x0000001110057224 */ /* 0x008fc800078e0205 */
[----:B--2---:R-:W-:-:S04]  /*0780*/  IMAD R5, R18, R19, R5 ;  /* 0x0000001312057224 */ /* 0x004fc800078e0205 */
[----:B-----5:R-:W-:-:S07]  /*0790*/  IMAD R12, R20, R14, R5 ;  /* 0x0000000e140c7224 */ /* 0x020fce00078e0205 */
.L_x_24:
[----:B------:R-:W-:Y:S05]  /*07a0*/  BRA.U !UP1, `(.L_x_23) ;  /* 0x0000000109a87547 */ /* 0x000fea000b800000 */
[----:B------:R-:W-:Y:S01]  /*07b0*/  UISETP.NE.AND UP0, UPT, UR5, 0x1, UPT ;  /* 0x000000010500788c */ /* 0x000fe2000bf05270 */
[----:B------:R-:W-:Y:S01]  /*07c0*/  MOV R7, UR4 ;  /* 0x0000000400077c02 */ /* 0x000fe20008000f00 */
[----:B------:R-:W-:Y:S02]  /*07d0*/  ULOP3.LUT UR5, UR20, 0x1, URZ, 0xc0, !UPT ;  /* 0x0000000114057892 */ /* 0x000fe4000f8ec0ff */
[----:B------:R-:W-:Y:S02]  /*07e0*/  MOV R15, UR20 ;  /* 0x00000014000f7c02 */ /* 0x000fe40008000f00 */
[----:B------:R-:W-:Y:S01]  /*07f0*/  UISETP.NE.U32.AND UP1, UPT, UR5, 0x1, UPT ;  /* 0x000000010500788c */ /* 0x000fe2000bf25070 */
[----:B------:R-:W-:-:S04]  /*0800*/  PLOP3.LUT P1, PT, PT, PT, UP0, 0x80, 0x8 ;  /* 0x000000000008781c */ /* 0x000fc80003f2f008 */
[----:B------:R-:W1:Y:S01]  /*0810*/  @UP0 LDCU.128 UR8, c[0x0][0x380] ;  /* 0x00007000ff0807ac */ /* 0x000e620008000c00 */
[----:B------:R-:W-:Y:S01]  /*0820*/  PLOP3.LUT P0, PT, PT, PT, UP1, 0x80, 0x8 ;  /* 0x000000000008781c */ /* 0x000fe20003f0f018 */
[----:B------:R-:W2:Y:S04]  /*0830*/  @UP0 LDCU.64 UR6, c[0x0][0x380] ;  /* 0x00007000ff0607ac */ /* 0x000ea80008000a00 */
[----:B------:R-:W3:Y:S03]  /*0840*/  @!UP1 LDCU.128 UR12, c[0x0][0x380] ;  /* 0x00007000ff0c97ac */ /* 0x000ee60008000c00 */
[C---:B------:R-:W-:Y:S02]  /*0850*/  @P1 IADD3 R3, PT, PT, R13.reuse, UR4, RZ ;  /* 0x000000040d031c10 */ /* 0x040fe4000fffe0ff */
[----:B------:R-:W-:Y:S01]  /*0860*/  @P1 IADD3 R6, P2, PT, R13, UR4, RZ ;  /* 0x000000040d061c10 */ /* 0x000fe2000ff5e0ff */
[----:B------:R-:W-:Y:S01]  /*0870*/  @UP0 UIADD3 UR4, UPT, UPT, UR4, 0x2, URZ ;  /* 0x0000000204040890 */ /* 0x000fe2000fffe0ff */
[----:B-1----:R-:W-:Y:S01]  /*0880*/  MOV R11, UR9 ;  /* 0x00000009000b7c02 */ /* 0x002fe20008000f00 */
[----:B------:R-:W-:Y:S01]  /*0890*/  IMAD.U32 R10, RZ, RZ, UR8 ;  /* 0x00000008ff0a7e24 */ /* 0x000fe2000f8e00ff */
[----:B------:R-:W-:-:S02]  /*08a0*/  MOV R4, UR10 ;  /* 0x0000000a00047c02 */ /* 0x000fc40008000f00 */
[----:B------:R-:W-:Y:S01]  /*08b0*/  MOV R5, UR11 ;  /* 0x0000000b00057c02 */ /* 0x000fe20008000f00 */
[----:B------:R-:W-:-:S04]  /*08c0*/  @P1 IMAD.WIDE.U32 R10, R3, 0x4, R10 ;  /* 0x00000004030a1825 */ /* 0x000fc800078e000a */
[----:B------:R-:W-:Y:S01]  /*08d0*/  @P1 IMAD R3, R7, UR20, R0 ;  /* 0x0000001407031c24 */ /* 0x000fe2000f8e0200 */
[----:B------:R-:W-:Y:S01]  /*08e0*/  @P1 IADD3.X R7, PT, PT, RZ, RZ, RZ, P2, !PT ;  /* 0x000000ffff071210 */ /* 0x000fe200017fe4ff */
[----:B------:R-:W-:Y:S01]  /*08f0*/  IMAD.U32 R19, RZ, RZ, UR4 ;  /* 0x00000004ff137e24 */ /* 0x000fe2000f8e00ff */
[C---:B--2---:R-:W-:Y:S01]  /*0900*/  @P1 LEA R2, P2, R6.reuse, UR6, 0x2 ;  /* 0x0000000606021c11 */ /* 0x044fe2000f8410ff */
[----:B------:R-:W-:Y:S01]  /*0910*/  @P1 IMAD.WIDE R4, R3, 0x4, R4 ;  /* 0x0000000403041825 */ /* 0x000fe200078e0204 */
[----:B------:R-:W-:Y:S01]  /*0920*/  @!P0 IADD3 R17, PT, PT, R13, UR4, RZ ;  /* 0x000000040d118c10 */ /* 0x000fe2000fffe0ff */
[----:B0-----:R-:W2:Y:S01]  /*0930*/  @P1 LDG.E R11, desc[UR18][R10.64] ;  /* 0x000000120a0b1981 */ /* 0x001ea2000c1e1900 */
[----:B------:R-:W-:Y:S01]  /*0940*/  @P1 LEA.HI.X R3, R6, UR7, R7, 0x2, P2 ;  /* 0x0000000706031c11 */ /* 0x000fe200090f1407 */
[----:B------:R-:W-:Y:S01]  /*0950*/  @!P0 IMAD R19, R19, UR20, R0 ;  /* 0x0000001413138c24 */ /* 0x000fe2000f8e0200 */
[----:B---3--:R-:W-:Y:S01]  /*0960*/  MOV R6, UR12 ;  /* 0x0000000c00067c02 */ /* 0x008fe20008000f00 */
[----:B------:R-:W-:Y:S01]  /*0970*/  @P1 IMAD.WIDE R14, R15, 0x4, R4 ;  /* 0x000000040f0e1825 */ /* 0x000fe200078e0204 */
[----:B------:R-:W-:Y:S01]  /*0980*/  MOV R7, UR13 ;  /* 0x0000000d00077c02 */ /* 0x000fe20008000f00 */
[----:B------:R-:W2:Y:S01]  /*0990*/  @P1 LDG.E R4, desc[UR18][R4.64] ;  /* 0x0000001204041981 */ /* 0x000ea2000c1e1900 */
[----:B------:R-:W-:-:S02]  /*09a0*/  MOV R8, UR14 ;  /* 0x0000000e00087c02 */ /* 0x000fc40008000f00 */
[----:B------:R-:W-:Y:S01]  /*09b0*/  MOV R9, UR15 ;  /* 0x0000000f00097c02 */ /* 0x000fe20008000f00 */
[----:B------:R-:W-:Y:S01]  /*09c0*/  @!P0 IMAD.WIDE.U32 R6, R17, 0x4, R6 ;  /* 0x0000000411068825 */ /* 0x000fe200078e0006 */
[----:B------:R-:W3:Y:S03]  /*09d0*/  @P1 LDG.E R14, desc[UR18][R14.64] ;  /* 0x000000120e0e1981 */ /* 0x000ee6000c1e1900 */
[----:B------:R-:W-:Y:S01]  /*09e0*/  @!P0 IMAD.WIDE R8, R19, 0x4, R8 ;  /* 0x0000000413088825 */ /* 0x000fe200078e0208 */
[----:B------:R-:W3:Y:S04]  /*09f0*/  @P1 LDG.E R2, desc[UR18][R2.64+0x4] ;  /* 0x0000041202021981 */ /* 0x000ee8000c1e1900 */
[----:B------:R-:W4:Y:S04]  /*0a00*/  @!P0 LDG.E R7, desc[UR18][R6.64] ;  /* 0x0000001206078981 */ /* 0x000f28000c1e1900 */
[----:B------:R-:W4:Y:S01]  /*0a10*/  @!P0 LDG.E R8, desc[UR18][R8.64] ;  /* 0x0000001208088981 */ /* 0x000f22000c1e1900 */
[----:B--2---:R-:W-:-:S04]  /*0a20*/  @P1 IMAD R11, R11, R4, R12 ;  /* 0x000000040b0b1224 */ /* 0x004fc800078e020c */
[----:B---3--:R-:W-:-:S04]  /*0a30*/  @P1 IMAD R12, R2, R14, R11 ;  /* 0x0000000e020c1224 */ /* 0x008fc800078e020b */
[----:B----4-:R-:W-:-:S07]  /*0a40*/  @!P0 IMAD R12, R7, R8, R12 ;  /* 0x00000008070c8224 */ /* 0x010fce00078e020c */
.L_x_23:
[----:B------:R-:W1:Y:S01]  /*0a50*/  LDC.64 R2, c[0x0][0x390] ;  /* 0x0000e400ff027b82 */ /* 0x000e620000000a00 */
[----:B------:R-:W-:-:S05]  /*0a60*/  IADD3 R13, PT, PT, R0, R13, RZ ;  /* 0x0000000d000d7210 */ /* 0x000fca0007ffe0ff */
[----:B-1----:R-:W-:-:S05]  /*0a70*/  IMAD.WIDE R2, R13, 0x4, R2 ;  /* 0x000000040d027825 */ /* 0x002fca00078e0202 */
[----:B0-----:R-:W-:Y:S01]  /*0a80*/  STG.E desc[UR18][R2.64], R12 ;  /* 0x0000000c02007986 */ /* 0x001fe2000c101912 */
[----:B------:R-:W-:Y:S05]  /*0a90*/  EXIT ;  /* 0x000000000000794d */ /* 0x000fea0003800000 */
.L_x_25:
        /* <DEDUP_REMOVED lines=14> */
.L_x_31:


//--------------------- .text._Z18simpleAddMatKernelPjS_S_i --------------------------
	.section	.text._Z18simpleAddMatKernelPjS_S_i,"ax",@progbits
	.align	128
        .global         _Z18simpleAddMatKernelPjS_S_i
        .type           _Z18simpleAddMatKernelPjS_S_i,@function
        .size           _Z18simpleAddMatKernelPjS_S_i,(.L_x_32 - _Z18simpleAddMatKernelPjS_S_i)
        .other          _Z18simpleAddMatKernelPjS_S_i,@"STO_CUDA_ENTRY STV_DEFAULT"
_Z18simpleAddMatKernelPjS_S_i:
.text._Z18simpleAddMatKernelPjS_S_i:
[----:B------:R-:W-:Y:S01]  /*0000*/  LDC R1, c[0x0][0x37c] ;  /* 0x0000df00ff017b82 */ /* 0x000fe20000000800 */
[----:B------:R-:W0:Y:S07]  /*0010*/  S2R R0, SR_TID.X ;  /* 0x0000000000007919 */ /* 0x000e2e0000002100 */
[----:B------:R-:W0:Y:S01]  /*0020*/  S2UR UR5, SR_CTAID.X ;  /* 0x00000000000579c3 */ /* 0x000e220000002500 */
[----:B------:R-:W1:Y:S07]  /*0030*/  LDCU UR4, c[0x0][0x398] ;  /* 0x00007300ff0477ac */ /* 0x000e6e0008000800 */
[----:B------:R-:W0:Y:S01]  /*0040*/  LDC R9, c[0x0][0x360] ;  /* 0x0000d800ff097b82 */ /* 0x000e220000000800 */
[----:B-1----:R-:W-:Y:S01]  /*0050*/  UIMAD UR4, UR4, UR4, URZ ;  /* 0x00000004040472a4 */ /* 0x002fe2000f8e02ff */
[----:B0-----:R-:W-:-:S05]  /*0060*/  IMAD R9, R9, UR5, R0 ;  /* 0x0000000509097c24 */ /* 0x001fca000f8e0200 */
[----:B------:R-:W-:-:S13]  /*0070*/  ISETP.GE.AND P0, PT, R9, UR4, PT ;  /* 0x0000000409007c0c */ /* 0x000fda000bf06270 */
[----:B------:R-:W-:Y:S05]  /*0080*/  @P0 EXIT ;  /* 0x000000000000094d */ /* 0x000fea0003800000 */
[----:B------:R-:W0:Y:S01]  /*0090*/  LDC.64 R2, c[0x0][0x380] ;  /* 0x0000e000ff027b82 */ /* 0x000e220000000a00 */
[----:B------:R-:W1:Y:S07]  /*00a0*/  LDCU.64 UR4, c[0x0][0x358] ;  /* 0x00006b00ff0477ac */ /* 0x000e6e0008000a00 */
[----:B------:R-:W2:Y:S08]  /*00b0*/  LDC.64 R4, c[0x0][0x388] ;  /* 0x0000e200ff047b82 */ /* 0x000eb00000000a00 */
[----:B------:R-:W3:Y:S01]  /*00c0*/  LDC.64 R6, c[0x0][0x390] ;  /* 0x0000e400ff067b82 */ /* 0x000ee20000000a00 */
[----:B0-----:R-:W-:-:S06]  /*00d0*/  IMAD.WIDE R2, R9, 0x4, R2 ;  /* 0x0000000409027825 */ /* 0x001fcc00078e0202 */
[----:B-1----:R-:W4:Y:S01]  /*00e0*/  LDG.E R2, desc[UR4][R2.64] ;  /* 0x0000000402027981 */ /* 0x002f22000c1e1900 */
[----:B--2---:R-:W-:-:S06]  /*00f0*/  IMAD.WIDE R4, R9, 0x4, R4 ;  /* 0x0000000409047825 */ /* 0x004fcc00078e0204 */
[----:B------:R-:W4:Y:S01]  /*0100*/  LDG.E R5, desc[UR4][R4.64] ;  /* 0x0000000404057981 */ /* 0x000f22000c1e1900 */
[----:B---3--:R-:W-:Y:S01]  /*0110*/  IMAD.WIDE R6, R9, 0x4, R6 ;  /* 0x0000000409067825 */ /* 0x008fe200078e0206 */
[----:B----4-:R-:W-:-:S05]  /*0120*/  IADD3 R9, PT, PT, R2, R5, RZ ;  /* 0x0000000502097210 */ /* 0x010fca0007ffe0ff */
[----:B------:R-:W-:Y:S01]  /*0130*/  STG.E desc[UR4][R6.64], R9 ;  /* 0x0000000906007986 */ /* 0x000fe2000c101904 */
[----:B------:R-:W-:Y:S05]  /*0140*/  EXIT ;  /* 0x000000000000794d */ /* 0x000fea0003800000 */
.L_x_26:
        /* <DEDUP_REMOVED lines=11> */
.L_x_32:


//--------------------- .nv.shared._Z31MulMatTiledShMemNoBankConflictsPjS_S_i --------------------------
	.section	.nv.shared._Z31MulMatTiledShMemNoBankConflictsPjS_S_i,"aw",@nobits
	.sectionflags	@""
	.align	4
.nv.shared._Z31MulMatTiledShMemNoBankConflictsPjS_S_i:
	.zero		3072


//--------------------- .nv.shared.reserved.0     --------------------------
	.section	.nv.shared.reserved.0,"aw",@nobits
	.weak		__nv_reservedSMEM_offset_0_alias
	.size		__nv_reservedSMEM_offset_0_alias, 0, 64
	.other		__nv_reservedSMEM_offset_0_alias,@"STO_CUDA_RESERVED_SHARED STV_DEFAULT"
__nv_reservedSMEM_offset_0_alias:
	.zero		0
	.zero		64


//--------------------- .nv.shared._Z31AddMatTiledShMemNoBankConflictsPjS_S_i --------------------------
	.section	.nv.shared._Z31AddMatTiledShMemNoBankConflictsPjS_S_i,"aw",@nobits
	.sectionflags	@""
	.align	4
.nv.shared._Z31AddMatTiledShMemNoBankConflictsPjS_S_i:
	.zero		3200


//--------------------- .nv.shared._Z16MulMatTiledShMemPjS_S_i --------------------------
	.section	.nv.shared._Z16MulMatTiledShMemPjS_S_i,"aw",@nobits
	.sectionflags	@""
	.align	4
.nv.shared._Z16MulMatTiledShMemPjS_S_i:
	.zero		3072


//--------------------- .nv.shared._Z16AddMatTiledShMemPjS_S_i --------------------------
	.section	.nv.shared._Z16AddMatTiledShMemPjS_S_i,"aw",@nobits
	.sectionflags	@""
	.align	4
.nv.shared._Z16AddMatTiledShMemPjS_S_i:
	.zero		3072


//--------------------- .nv.constant0._Z31MulMatTiledShMemNoBankConflictsPjS_S_i --------------------------
	.section	.nv.constant0._Z31MulMatTiledShMemNoBankConflictsPjS_S_i,"a",@progbits
	.sectionflags	@""
	.align	4
.nv.constant0._Z31MulMatTiledShMemNoBankConflictsPjS_S_i:
	.zero		924


//--------------------- .nv.constant0._Z31AddMatTiledShMemNoBankConflictsPjS_S_i --------------------------
	.section	.nv.constant0._Z31AddMatTiledShMemNoBankConflictsPjS_S_i,"a",@progbits
	.sectionflags	@""
	.align	4
.nv.constant0._Z31AddMatTiledShMemNoBankConflictsPjS_S_i:
	.zero		924


//--------------------- .nv.constant0._Z16MulMatTiledShMemPjS_S_i --------------------------
	.section	.nv.constant0._Z16MulMatTiledShMemPjS_S_i,"a",@progbits
	.sectionflags	@""
	.align	4
.nv.constant0._Z16MulMatTiledShMemPjS_S_i:
	.zero		924


//--------------------- .nv.constant0._Z16AddMatTiledShMemPjS_S_i --------------------------
	.section	.nv.constant0._Z16AddMatTiledShMemPjS_S_i,"a",@progbits
	.sectionflags	@""
	.align	4
.nv.constant0._Z16AddMatTiledShMemPjS_S_i:
	.zero		924


//--------------------- .nv.constant0._Z18simpleMatMulKernelPjS_S_i --------------------------
	.section	.nv.constant0._Z18simpleMatMulKernelPjS_S_i,"a",@progbits
	.sectionflags	@""
	.align	4
.nv.constant0._Z18simpleMatMulKernelPjS_S_i:
	.zero		924


//--------------------- .nv.constant0._Z18simpleAddMatKernelPjS_S_i --------------------------
	.section	.nv.constant0._Z18simpleAddMatKernelPjS_S_i,"a",@progbits
	.sectionflags	@""
	.align	4
.nv.constant0._Z18simpleAddMatKernelPjS_S_i:
	.zero		924


//--------------------- SYMBOLS --------------------------

	.type		.nv.reservedSmem.offset0,@object
	.size		.nv.reservedSmem.offset0,0x4
	.type		.nv.reservedSmem.cap,@object
	.size		.nv.reservedSmem.cap,0x4
